//
// Generated by NVIDIA NVVM Compiler
//
// Compiler Build ID: CL-36424714
// Cuda compilation tools, release 13.0, V13.0.88
// Based on NVVM 20.0.0
//

.version 9.0
.target sm_100
.address_size 64

	// .globl	_Z7calcAvgPiS_Pf
// _ZZ7calcAvgPiS_PfE5cache has been demoted
// _ZZ7findMaxPiS_E5cache has been demoted
// _ZZ7createBPiPfS0_S_S0_E5cache has been demoted

.visible .entry _Z7calcAvgPiS_Pf(
	.param .u64 .ptr .align 1 _Z7calcAvgPiS_Pf_param_0,
	.param .u64 .ptr .align 1 _Z7calcAvgPiS_Pf_param_1,
	.param .u64 .ptr .align 1 _Z7calcAvgPiS_Pf_param_2
)
{
	.reg .pred 	%p<9>;
	.reg .b32 	%r<32>;
	.reg .b32 	%f<3>;
	.reg .b64 	%rd<9>;
	// demoted variable
	.shared .align 4 .b8 _ZZ7calcAvgPiS_PfE5cache[144];
	ld.param.u64 	%rd2, [_Z7calcAvgPiS_Pf_param_0];
	ld.param.u64 	%rd4, [_Z7calcAvgPiS_Pf_param_1];
	ld.param.u64 	%rd3, [_Z7calcAvgPiS_Pf_param_2];
	cvta.to.global.u64 	%rd1, %rd4;
	mov.u32 	%r1, %ctaid.y;
	mov.u32 	%r2, %ntid.y;
	mov.u32 	%r3, %tid.y;
	mad.lo.s32 	%r14, %r1, %r2, %r3;
	mov.u32 	%r4, %ctaid.x;
	mov.u32 	%r5, %ntid.x;
	mov.u32 	%r6, %tid.x;
	mad.lo.s32 	%r15, %r4, %r5, %r6;
	shl.b32 	%r16, %r14, 3;
	add.s32 	%r7, %r16, %r15;
	setp.gt.u32 	%p1, %r14, 7;
	setp.gt.s32 	%p2, %r15, 7;
	mad.lo.s32 	%r8, %r3, %r5, %r6;
	shl.b32 	%r17, %r8, 2;
	mov.u32 	%r18, _ZZ7calcAvgPiS_PfE5cache;
	add.s32 	%r9, %r18, %r17;
	or.pred  	%p3, %p1, %p2;
	@%p3 bra 	$L__BB0_2;
	cvta.to.global.u64 	%rd5, %rd2;
	mul.wide.s32 	%rd6, %r7, 4;
	add.s64 	%rd7, %rd5, %rd6;
	ld.global.u32 	%r20, [%rd7];
	st.shared.u32 	[%r9], %r20;
	bra.uni 	$L__BB0_3;
$L__BB0_2:
	mov.b32 	%r19, 0;
	st.shared.u32 	[%r9], %r19;
$L__BB0_3:
	bar.sync 	0;
	mul.lo.s32 	%r31, %r5, %r2;
	setp.lt.u32 	%p4, %r31, 2;
	@%p4 bra 	$L__BB0_7;
$L__BB0_4:
	shr.u32 	%r12, %r31, 1;
	setp.ge.u32 	%p5, %r8, %r12;
	@%p5 bra 	$L__BB0_6;
	shl.b32 	%r21, %r12, 2;
	add.s32 	%r22, %r9, %r21;
	ld.shared.u32 	%r23, [%r22];
	ld.shared.u32 	%r24, [%r9];
	add.s32 	%r25, %r24, %r23;
	st.shared.u32 	[%r9], %r25;
$L__BB0_6:
	bar.sync 	0;
	setp.gt.u32 	%p6, %r31, 3;
	mov.u32 	%r31, %r12;
	@%p6 bra 	$L__BB0_4;
$L__BB0_7:
	or.b32  	%r13, %r6, %r3;
	setp.ne.s32 	%p7, %r13, 0;
	@%p7 bra 	$L__BB0_9;
	ld.shared.u32 	%r26, [_ZZ7calcAvgPiS_PfE5cache];
	atom.global.add.u32 	%r27, [%rd1], %r26;
$L__BB0_9:
	or.b32  	%r28, %r1, %r4;
	or.b32  	%r29, %r28, %r13;
	setp.ne.s32 	%p8, %r29, 0;
	@%p8 bra 	$L__BB0_11;
	ld.global.u32 	%r30, [%rd1];
	cvt.rn.f32.s32 	%f1, %r30;
	mul.f32 	%f2, %f1, 0f3C800000;
	cvta.to.global.u64 	%rd8, %rd3;
	st.global.f32 	[%rd8], %f2;
$L__BB0_11:
	ret;

}
	// .globl	_Z7findMaxPiS_
.visible .entry _Z7findMaxPiS_(
	.param .u64 .ptr .align 1 _Z7findMaxPiS__param_0,
	.param .u64 .ptr .align 1 _Z7findMaxPiS__param_1
)
{
	.reg .pred 	%p<8>;
	.reg .b32 	%r<29>;
	.reg .b64 	%rd<7>;
	// demoted variable
	.shared .align 4 .b8 _ZZ7findMaxPiS_E5cache[144];
	ld.param.u64 	%rd1, [_Z7findMaxPiS__param_0];
	ld.param.u64 	%rd2, [_Z7findMaxPiS__param_1];
	mov.u32 	%r11, %ctaid.y;
	mov.u32 	%r1, %ntid.y;
	mov.u32 	%r2, %tid.y;
	mad.lo.s32 	%r12, %r11, %r1, %r2;
	mov.u32 	%r13, %ctaid.x;
	mov.u32 	%r3, %ntid.x;
	mov.u32 	%r4, %tid.x;
	mad.lo.s32 	%r14, %r13, %r3, %r4;
	shl.b32 	%r15, %r12, 3;
	add.s32 	%r5, %r15, %r14;
	setp.gt.u32 	%p1, %r12, 7;
	setp.gt.s32 	%p2, %r14, 7;
	mad.lo.s32 	%r6, %r2, %r3, %r4;
	shl.b32 	%r16, %r6, 2;
	mov.u32 	%r17, _ZZ7findMaxPiS_E5cache;
	add.s32 	%r7, %r17, %r16;
	or.pred  	%p3, %p1, %p2;
	@%p3 bra 	$L__BB1_2;
	cvta.to.global.u64 	%rd3, %rd1;
	mul.wide.s32 	%rd4, %r5, 4;
	add.s64 	%rd5, %rd3, %rd4;
	ld.global.u32 	%r19, [%rd5];
	st.shared.u32 	[%r7], %r19;
	bra.uni 	$L__BB1_3;
$L__BB1_2:
	mov.b32 	%r18, 0;
	st.shared.u32 	[%r7], %r18;
$L__BB1_3:
	bar.sync 	0;
	mul.lo.s32 	%r28, %r3, %r1;
	setp.lt.u32 	%p4, %r28, 2;
	@%p4 bra 	$L__BB1_7;
$L__BB1_4:
	shr.u32 	%r10, %r28, 1;
	setp.ge.u32 	%p5, %r6, %r10;
	@%p5 bra 	$L__BB1_6;
	ld.shared.u32 	%r20, [%r7];
	shl.b32 	%r21, %r10, 2;
	add.s32 	%r22, %r7, %r21;
	ld.shared.u32 	%r23, [%r22];
	max.s32 	%r24, %r20, %r23;
	st.shared.u32 	[%r7], %r24;
$L__BB1_6:
	bar.sync 	0;
	setp.gt.u32 	%p6, %r28, 3;
	mov.u32 	%r28, %r10;
	@%p6 bra 	$L__BB1_4;
$L__BB1_7:
	or.b32  	%r25, %r4, %r2;
	setp.ne.s32 	%p7, %r25, 0;
	@%p7 bra 	$L__BB1_9;
	ld.shared.u32 	%r26, [_ZZ7findMaxPiS_E5cache];
	cvta.to.global.u64 	%rd6, %rd2;
	atom.global.max.s32 	%r27, [%rd6], %r26;
$L__BB1_9:
	ret;

}
	// .globl	_Z7createBPiPfS0_S_S0_
.visible .entry _Z7createBPiPfS0_S_S0_(
	.param .u64 .ptr .align 1 _Z7createBPiPfS0_S_S0__param_0,
	.param .u64 .ptr .align 1 _Z7createBPiPfS0_S_S0__param_1,
	.param .u64 .ptr .align 1 _Z7createBPiPfS0_S_S0__param_2,
	.param .u64 .ptr .align 1 _Z7createBPiPfS0_S_S0__param_3,
	.param .u64 .ptr .align 1 _Z7createBPiPfS0_S_S0__param_4
)
{
	.reg .pred 	%p<13>;
	.reg .b32 	%r<31>;
	.reg .b32 	%f<13>;
	.reg .b64 	%rd<15>;
	// demoted variable
	.shared .align 4 .b8 _ZZ7createBPiPfS0_S_S0_E5cache[144];
	ld.param.u64 	%rd3, [_Z7createBPiPfS0_S_S0__param_0];
	ld.param.u64 	%rd6, [_Z7createBPiPfS0_S_S0__param_1];
	ld.param.u64 	%rd7, [_Z7createBPiPfS0_S_S0__param_2];
	ld.param.u64 	%rd4, [_Z7createBPiPfS0_S_S0__param_3];
	ld.param.u64 	%rd5, [_Z7createBPiPfS0_S_S0__param_4];
	cvta.to.global.u64 	%rd1, %rd7;
	cvta.to.global.u64 	%rd8, %rd6;
	mov.u32 	%r16, %ctaid.y;
	mov.u32 	%r1, %ntid.y;
	mov.u32 	%r2, %tid.y;
	mad.lo.s32 	%r17, %r16, %r1, %r2;
	mov.u32 	%r18, %ctaid.x;
	mov.u32 	%r3, %ntid.x;
	mov.u32 	%r4, %tid.x;
	mad.lo.s32 	%r19, %r18, %r3, %r4;
	setp.lt.u32 	%p2, %r17, 8;
	setp.lt.s32 	%p3, %r19, 8;
	and.pred  	%p1, %p2, %p3;
	shl.b32 	%r20, %r17, 3;
	add.s32 	%r5, %r20, %r19;
	mul.wide.s32 	%rd9, %r5, 4;
	add.s64 	%rd2, %rd8, %rd9;
	not.pred 	%p4, %p1;
	@%p4 bra 	$L__BB2_4;
	cvta.to.global.u64 	%rd10, %rd4;
	ld.global.u32 	%r6, [%rd10];
	setp.eq.s32 	%p5, %r6, 0;
	@%p5 bra 	$L__BB2_3;
	cvta.to.global.u64 	%rd11, %rd5;
	ld.global.f32 	%f3, [%rd11];
	cvta.to.global.u64 	%rd12, %rd3;
	add.s64 	%rd14, %rd12, %rd9;
	ld.global.u32 	%r21, [%rd14];
	cvt.rn.f32.s32 	%f4, %r21;
	sub.f32 	%f5, %f3, %f4;
	cvt.rn.f32.s32 	%f6, %r6;
	div.rn.f32 	%f7, %f5, %f6;
	st.global.f32 	[%rd2], %f7;
	bra.uni 	$L__BB2_4;
$L__BB2_3:
	mov.b32 	%r22, 0;
	st.global.u32 	[%rd2], %r22;
$L__BB2_4:
	mov.f32 	%f12, 0f551184E7;
	@%p4 bra 	$L__BB2_6;
	ld.global.f32 	%f12, [%rd2];
$L__BB2_6:
	mad.lo.s32 	%r7, %r2, %r3, %r4;
	shl.b32 	%r23, %r7, 2;
	mov.u32 	%r24, _ZZ7createBPiPfS0_S_S0_E5cache;
	add.s32 	%r8, %r24, %r23;
	st.shared.f32 	[%r8], %f12;
	bar.sync 	0;
	mul.lo.s32 	%r29, %r3, %r1;
	setp.lt.u32 	%p7, %r29, 2;
	@%p7 bra 	$L__BB2_10;
$L__BB2_7:
	shr.u32 	%r11, %r29, 1;
	setp.ge.u32 	%p8, %r7, %r11;
	@%p8 bra 	$L__BB2_9;
	ld.shared.f32 	%f9, [%r8];
	shl.b32 	%r25, %r11, 2;
	add.s32 	%r26, %r8, %r25;
	ld.shared.f32 	%f10, [%r26];
	setp.lt.f32 	%p9, %f9, %f10;
	selp.f32 	%f11, %f9, %f10, %p9;
	st.shared.f32 	[%r8], %f11;
$L__BB2_9:
	bar.sync 	0;
	setp.gt.u32 	%p10, %r29, 3;
	mov.u32 	%r29, %r11;
	@%p10 bra 	$L__BB2_7;
$L__BB2_10:
	or.b32  	%r27, %r4, %r2;
	setp.ne.s32 	%p11, %r27, 0;
	@%p11 bra 	$L__BB2_13;
	ld.shared.u32 	%r12, [_ZZ7createBPiPfS0_S_S0_E5cache];
	ld.global.u32 	%r30, [%rd1];
$L__BB2_12:
	min.s32 	%r28, %r12, %r30;
	atom.relaxed.global.cas.b32 	%r15, [%rd1], %r30, %r28;
	setp.ne.s32 	%p12, %r30, %r15;
	mov.u32 	%r30, %r15;
	@%p12 bra 	$L__BB2_12;
$L__BB2_13:
	ret;

}
	// .globl	_Z7createCPiPf
.visible .entry _Z7createCPiPf(
	.param .u64 .ptr .align 1 _Z7createCPiPf_param_0,
	.param .u64 .ptr .align 1 _Z7createCPiPf_param_1
)
{
	.reg .pred 	%p<6>;
	.reg .b32 	%r<26>;
	.reg .b32 	%f<3>;
	.reg .b64 	%rd<20>;

	ld.param.u64 	%rd6, [_Z7createCPiPf_param_0];
	ld.param.u64 	%rd5, [_Z7createCPiPf_param_1];
	cvta.to.global.u64 	%rd1, %rd6;
	mov.u32 	%r7, %ctaid.y;
	mov.u32 	%r8, %ntid.y;
	mov.u32 	%r9, %tid.y;
	mad.lo.s32 	%r1, %r7, %r8, %r9;
	mov.u32 	%r10, %ctaid.x;
	mov.u32 	%r11, %ntid.x;
	mov.u32 	%r12, %tid.x;
	mad.lo.s32 	%r2, %r10, %r11, %r12;
	setp.gt.u32 	%p1, %r1, 7;
	setp.gt.s32 	%p2, %r2, 7;
	or.pred  	%p3, %p1, %p2;
	@%p3 bra 	$L__BB3_6;
	setp.ne.s32 	%p4, %r2, 0;
	@%p4 bra 	$L__BB3_3;
	shl.b32 	%r14, %r1, 3;
	mul.wide.u32 	%rd11, %r14, 4;
	add.s64 	%rd12, %rd1, %rd11;
	ld.global.u32 	%r25, [%rd12+28];
	bra.uni 	$L__BB3_4;
$L__BB3_3:
	shl.b32 	%r13, %r1, 3;
	cvt.u64.u32 	%rd19, %r13;
	cvt.s64.s32 	%rd7, %r2;
	add.s64 	%rd8, %rd19, %rd7;
	shl.b64 	%rd9, %rd8, 2;
	add.s64 	%rd10, %rd1, %rd9;
	ld.global.u32 	%r25, [%rd10+-4];
	setp.eq.s32 	%p5, %r2, 7;
	@%p5 bra 	$L__BB3_5;
$L__BB3_4:
	shl.b32 	%r15, %r1, 3;
	add.s32 	%r16, %r2, %r15;
	add.s32 	%r17, %r16, 1;
	cvt.s64.s32 	%rd19, %r17;
$L__BB3_5:
	shl.b64 	%rd13, %rd19, 2;
	add.s64 	%rd14, %rd1, %rd13;
	ld.global.u32 	%r18, [%rd14];
	shl.b32 	%r19, %r1, 3;
	add.s32 	%r20, %r19, %r2;
	mul.wide.s32 	%rd15, %r20, 4;
	add.s64 	%rd16, %rd1, %rd15;
	ld.global.u32 	%r21, [%rd16];
	add.s32 	%r22, %r18, %r25;
	add.s32 	%r23, %r22, %r21;
	cvt.rn.f32.s32 	%f1, %r23;
	div.rn.f32 	%f2, %f1, 0f40400000;
	cvta.to.global.u64 	%rd17, %rd5;
	add.s64 	%rd18, %rd17, %rd15;
	st.global.f32 	[%rd18], %f2;
$L__BB3_6:
	ret;

}


// ===== COMPILED SASS (sm_100) =====

	.target	sm_100

	.elftype	@"ET_EXEC"


//--------------------- .note.nv.tkinfo           --------------------------
	.section	.note.nv.tkinfo,"",@"SHT_NOTE"
	.sectionflags	@"SHF_NOTE_NV_TKINFO"
	.tkinfo
        /*0018*/ 	.word	0x00000002
        /*0030*/ 	.string	""
        /*0030*/ 	.string	"ptxas"
        /*0030*/ 	.string	"Cuda compilation tools, release 13.0, V13.0.88"
        /*0030*/ 	.string	"Build cuda_13.0.r13.0/compiler.36424714_0"
        /*0030*/ 	.string	"-arch sm_100 -m 64 "



//--------------------- .note.nv.cuinfo           --------------------------
	.section	.note.nv.cuinfo,"",@"SHT_NOTE"
	.sectionflags	@"SHF_NOTE_NV_CUINFO"
        /*0018*/ 	.short	0x0002
        /*001a*/ 	.short	0x0064
        /*001c*/ 	.short	0x0082
	.zero		2


//--------------------- .nv.info                  --------------------------
	.section	.nv.info,"",@"SHT_CUDA_INFO"
	.align	4


	//----- nvinfo : EIATTR_REGCOUNT
	.align		4
        /*0000*/ 	.byte	0x04, 0x2f
        /*0002*/ 	.short	(.L_1 - .L_0)
	.align		4
.L_0:
        /*0004*/ 	.word	index@(_Z7calcAvgPiS_Pf)
        /*0008*/ 	.word	0x0000000c


	//----- nvinfo : EIATTR_FRAME_SIZE
	.align		4
.L_1:
        /*000c*/ 	.byte	0x04, 0x11
        /*000e*/ 	.short	(.L_3 - .L_2)
	.align		4
.L_2:
        /*0010*/ 	.word	index@(_Z7calcAvgPiS_Pf)
        /*0014*/ 	.word	0x00000000


	//----- nvinfo : EIATTR_REGCOUNT
	.align		4
.L_3:
        /*0018*/ 	.byte	0x04, 0x2f
        /*001a*/ 	.short	(.L_5 - .L_4)
	.align		4
.L_4:
        /*001c*/ 	.word	index@(_Z7findMaxPiS_)
        /*0020*/ 	.word	0x0000000c


	//----- nvinfo : EIATTR_FRAME_SIZE
	.align		4
.L_5:
        /*0024*/ 	.byte	0x04, 0x11
        /*0026*/ 	.short	(.L_7 - .L_6)
	.align		4
.L_6:
        /*0028*/ 	.word	index@(_Z7findMaxPiS_)
        /*002c*/ 	.word	0x00000000


	//----- nvinfo : EIATTR_REGCOUNT
	.align		4
.L_7:
        /*0030*/ 	.byte	0x04, 0x2f
        /*0032*/ 	.short	(.L_9 - .L_8)
	.align		4
.L_8:
        /*0034*/ 	.word	index@(_Z7createBPiPfS0_S_S0_)
        /*0038*/ 	.word	0x00000014


	//----- nvinfo : EIATTR_FRAME_SIZE
	.align		4
.L_9:
        /*003c*/ 	.byte	0x04, 0x11
        /*003e*/ 	.short	(.L_11 - .L_10)
	.align		4
.L_10:
        /*0040*/ 	.word	index@($__internal_1_$__cuda_sm3x_div_rn_noftz_f32_slowpath)
        /*0044*/ 	.word	0x00000000


	//----- nvinfo : EIATTR_FRAME_SIZE
	.align		4
.L_11:
        /*0048*/ 	.byte	0x04, 0x11
        /*004a*/ 	.short	(.L_13 - .L_12)
	.align		4
.L_12:
        /*004c*/ 	.word	index@(_Z7createBPiPfS0_S_S0_)
        /*0050*/ 	.word	0x00000000


	//----- nvinfo : EIATTR_REGCOUNT
	.align		4
.L_13:
        /*0054*/ 	.byte	0x04, 0x2f
        /*0056*/ 	.short	(.L_15 - .L_14)
	.align		4
.L_14:
        /*0058*/ 	.word	index@(_Z7createCPiPf)
        /*005c*/ 	.word	0x0000000d


	//----- nvinfo : EIATTR_FRAME_SIZE
	.align		4
.L_15:
        /*0060*/ 	.byte	0x04, 0x11
        /*0062*/ 	.short	(.L_17 - .L_16)
	.align		4
.L_16:
        /*0064*/ 	.word	index@($__internal_0_$__cuda_sm3x_div_rn_noftz_f32_slowpath)
        /*0068*/ 	.word	0x00000000


	//----- nvinfo : EIATTR_FRAME_SIZE
	.align		4
.L_17:
        /*006c*/ 	.byte	0x04, 0x11
        /*006e*/ 	.short	(.L_19 - .L_18)
	.align		4
.L_18:
        /*0070*/ 	.word	index@(_Z7createCPiPf)
        /*0074*/ 	.word	0x00000000


	//----- nvinfo : EIATTR_MIN_STACK_SIZE
	.align		4
.L_19:
        /*0078*/ 	.byte	0x04, 0x12
        /*007a*/ 	.short	(.L_21 - .L_20)
	.align		4
.L_20:
        /*007c*/ 	.word	index@(_Z7createCPiPf)
        /*0080*/ 	.word	0x00000000


	//----- nvinfo : EIATTR_MIN_STACK_SIZE
	.align		4
.L_21:
        /*0084*/ 	.byte	0x04, 0x12
        /*0086*/ 	.short	(.L_23 - .L_22)
	.align		4
.L_22:
        /*0088*/ 	.word	index@(_Z7createBPiPfS0_S_S0_)
        /*008c*/ 	.word	0x00000000


	//----- nvinfo : EIATTR_MIN_STACK_SIZE
	.align		4
.L_23:
        /*0090*/ 	.byte	0x04, 0x12
        /*0092*/ 	.short	(.L_25 - .L_24)
	.align		4
.L_24:
        /*0094*/ 	.word	index@(_Z7findMaxPiS_)
        /*0098*/ 	.word	0x00000000


	//----- nvinfo : EIATTR_MIN_STACK_SIZE
	.align		4
.L_25:
        /*009c*/ 	.byte	0x04, 0x12
        /*009e*/ 	.short	(.L_27 - .L_26)
	.align		4
.L_26:
        /*00a0*/ 	.word	index@(_Z7calcAvgPiS_Pf)
        /*00a4*/ 	.word	0x00000000
.L_27:


//--------------------- .nv.compat                --------------------------
	.section	.nv.compat,"",@"SHT_CUDA_COMPAT_INFO"
	.align	4
        /*0000*/ 	.byte	0x02, 0x09, 0x00, 0x00, 0x02, 0x02, 0x01, 0x00, 0x02, 0x05, 0x05, 0x00, 0x03, 0x07, 0x01, 0x01
        /*0010*/ 	.byte	0x02, 0x03, 0x00, 0x00, 0x02, 0x06, 0x01, 0x00, 0x04, 0x0b, 0x08, 0x00, 0x01, 0x00, 0x00, 0x00
        /*0020*/ 	.byte	0x00, 0x00, 0x00, 0x00


//--------------------- .nv.info._Z7createCPiPf   --------------------------
	.section	.nv.info._Z7createCPiPf,"",@"SHT_CUDA_INFO"
	.sectionflags	@""
	.align	4


	//----- nvinfo : EIATTR_CUDA_API_VERSION
	.align		4
        /*0000*/ 	.byte	0x04, 0x37
        /*0002*/ 	.short	(.L_29 - .L_28)
.L_28:
        /*0004*/ 	.word	0x00000082


	//----- nvinfo : EIATTR_KPARAM_INFO
	.align		4
.L_29:
        /*0008*/ 	.byte	0x04, 0x17
        /*000a*/ 	.short	(.L_31 - .L_30)
.L_30:
        /*000c*/ 	.word	0x00000000
        /*0010*/ 	.short	0x0001
        /*0012*/ 	.short	0x0008
        /*0014*/ 	.byte	0x00, 0xf5, 0x21, 0x00


	//----- nvinfo : EIATTR_KPARAM_INFO
	.align		4
.L_31:
        /*0018*/ 	.byte	0x04, 0x17
        /*001a*/ 	.short	(.L_33 - .L_32)
.L_32:
        /*001c*/ 	.word	0x00000000
        /*0020*/ 	.short	0x0000
        /*0022*/ 	.short	0x0000
        /*0024*/ 	.byte	0x00, 0xf5, 0x21, 0x00


	//----- nvinfo : EIATTR_SPARSE_MMA_MASK
	.align		4
.L_33:
        /*0028*/ 	.byte	0x03, 0x50
        /*002a*/ 	.short	0x0000


	//----- nvinfo : EIATTR_MAXREG_COUNT
	.align		4
        /*002c*/ 	.byte	0x03, 0x1b
        /*002e*/ 	.short	0x00ff


	//----- nvinfo : EIATTR_MERCURY_ISA_VERSION
	.align		4
        /*0030*/ 	.byte	0x03, 0x5f
        /*0032*/ 	.short	0x0101


	//----- nvinfo : EIATTR_VRC_CTA_INIT_COUNT
	.align		4
        /*0034*/ 	.byte	0x02, 0x4a
	.zero		1
	.zero		1


	//----- nvinfo : EIATTR_EXIT_INSTR_OFFSETS
	.align		4
        /*0038*/ 	.byte	0x04, 0x1c
        /*003a*/ 	.short	(.L_35 - .L_34)


	//   ....[0]....
.L_34:
        /*003c*/ 	.word	0x000000b0


	//   ....[1]....
        /*0040*/ 	.word	0x000003f0


	//----- nvinfo : EIATTR_CRS_STACK_SIZE
	.align		4
.L_35:
        /*0044*/ 	.byte	0x04, 0x1e
        /*0046*/ 	.short	(.L_37 - .L_36)
.L_36:
        /*0048*/ 	.word	0x00000000


	//----- nvinfo : EIATTR_CBANK_PARAM_SIZE
	.align		4
.L_37:
        /*004c*/ 	.byte	0x03, 0x19
        /*004e*/ 	.short	0x0010


	//----- nvinfo : EIATTR_PARAM_CBANK
	.align		4
        /*0050*/ 	.byte	0x04, 0x0a
        /*0052*/ 	.short	(.L_39 - .L_38)
	.align		4
.L_38:
        /*0054*/ 	.word	index@(.nv.constant0._Z7createCPiPf)
        /*0058*/ 	.short	0x0380
        /*005a*/ 	.short	0x0010


	//----- nvinfo : EIATTR_SW_WAR
	.align		4
.L_39:
        /*005c*/ 	.byte	0x04, 0x36
        /*005e*/ 	.short	(.L_41 - .L_40)
.L_40:
        /*0060*/ 	.word	0x00000008
.L_41:


//--------------------- .nv.info._Z7createBPiPfS0_S_S0_ --------------------------
	.section	.nv.info._Z7createBPiPfS0_S_S0_,"",@"SHT_CUDA_INFO"
	.sectionflags	@""
	.align	4


	//----- nvinfo : EIATTR_CUDA_API_VERSION
	.align		4
        /*0000*/ 	.byte	0x04, 0x37
        /*0002*/ 	.short	(.L_43 - .L_42)
.L_42:
        /*0004*/ 	.word	0x00000082


	//----- nvinfo : EIATTR_KPARAM_INFO
	.align		4
.L_43:
        /*0008*/ 	.byte	0x04, 0x17
        /*000a*/ 	.short	(.L_45 - .L_44)
.L_44:
        /*000c*/ 	.word	0x00000000
        /*0010*/ 	.short	0x0004
        /*0012*/ 	.short	0x0020
        /*0014*/ 	.byte	0x00, 0xf5, 0x21, 0x00


	//----- nvinfo : EIATTR_KPARAM_INFO
	.align		4
.L_45:
        /*0018*/ 	.byte	0x04, 0x17
        /*001a*/ 	.short	(.L_47 - .L_46)
.L_46:
        /*001c*/ 	.word	0x00000000
        /*0020*/ 	.short	0x0003
        /*0022*/ 	.short	0x0018
        /*0024*/ 	.byte	0x00, 0xf5, 0x21, 0x00


	//----- nvinfo : EIATTR_KPARAM_INFO
	.align		4
.L_47:
        /*0028*/ 	.byte	0x04, 0x17
        /*002a*/ 	.short	(.L_49 - .L_48)
.L_48:
        /*002c*/ 	.word	0x00000000
        /*0030*/ 	.short	0x0002
        /*0032*/ 	.short	0x0010
        /*0034*/ 	.byte	0x00, 0xf5, 0x21, 0x00


	//----- nvinfo : EIATTR_KPARAM_INFO
	.align		4
.L_49:
        /*0038*/ 	.byte	0x04, 0x17
        /*003a*/ 	.short	(.L_51 - .L_50)
.L_50:
        /*003c*/ 	.word	0x00000000
        /*0040*/ 	.short	0x0001
        /*0042*/ 	.short	0x0008
        /*0044*/ 	.byte	0x00, 0xf5, 0x21, 0x00


	//----- nvinfo : EIATTR_KPARAM_INFO
	.align		4
.L_51:
        /*0048*/ 	.byte	0x04, 0x17
        /*004a*/ 	.short	(.L_53 - .L_52)
.L_52:
        /*004c*/ 	.word	0x00000000
        /*0050*/ 	.short	0x0000
        /*0052*/ 	.short	0x0000
        /*0054*/ 	.byte	0x00, 0xf5, 0x21, 0x00


	//----- nvinfo : EIATTR_SPARSE_MMA_MASK
	.align		4
.L_53:
        /*0058*/ 	.byte	0x03, 0x50
        /*005a*/ 	.short	0x0000


	//----- nvinfo : EIATTR_MAXREG_COUNT
	.align		4
        /*005c*/ 	.byte	0x03, 0x1b
        /*005e*/ 	.short	0x00ff


	//----- nvinfo : EIATTR_NUM_BARRIERS
	.align		4
        /*0060*/ 	.byte	0x02, 0x4c
        /*0062*/ 	.byte	0x01
	.zero		1


	//----- nvinfo : EIATTR_MERCURY_ISA_VERSION
	.align		4
        /*0064*/ 	.byte	0x03, 0x5f
        /*0066*/ 	.short	0x0101


	//----- nvinfo : EIATTR_VRC_CTA_INIT_COUNT
	.align		4
        /*0068*/ 	.byte	0x02, 0x4a
	.zero		1
	.zero		1


	//----- nvinfo : EIATTR_EXIT_INSTR_OFFSETS
	.align		4
        /*006c*/ 	.byte	0x04, 0x1c
        /*006e*/ 	.short	(.L_55 - .L_54)


	//   ....[0]....
.L_54:
        /*0070*/ 	.word	0x00000470


	//   ....[1]....
        /*0074*/ 	.word	0x00000540


	//----- nvinfo : EIATTR_CRS_STACK_SIZE
	.align		4
.L_55:
        /*0078*/ 	.byte	0x04, 0x1e
        /*007a*/ 	.short	(.L_57 - .L_56)
.L_56:
        /*007c*/ 	.word	0x00000000


	//----- nvinfo : EIATTR_CBANK_PARAM_SIZE
	.align		4
.L_57:
        /*0080*/ 	.byte	0x03, 0x19
        /*0082*/ 	.short	0x0028


	//----- nvinfo : EIATTR_PARAM_CBANK
	.align		4
        /*0084*/ 	.byte	0x04, 0x0a
        /*0086*/ 	.short	(.L_59 - .L_58)
	.align		4
.L_58:
        /*0088*/ 	.word	index@(.nv.constant0._Z7createBPiPfS0_S_S0_)
        /*008c*/ 	.short	0x0380
        /*008e*/ 	.short	0x0028


	//----- nvinfo : EIATTR_SW_WAR
	.align		4
.L_59:
        /*0090*/ 	.byte	0x04, 0x36
        /*0092*/ 	.short	(.L_61 - .L_60)
.L_60:
        /*0094*/ 	.word	0x00000008
.L_61:


//--------------------- .nv.info._Z7findMaxPiS_   --------------------------
	.section	.nv.info._Z7findMaxPiS_,"",@"SHT_CUDA_INFO"
	.sectionflags	@""
	.align	4


	//----- nvinfo : EIATTR_CUDA_API_VERSION
	.align		4
        /*0000*/ 	.byte	0x04, 0x37
        /*0002*/ 	.short	(.L_63 - .L_62)
.L_62:
        /*0004*/ 	.word	0x00000082


	//----- nvinfo : EIATTR_KPARAM_INFO
	.align		4
.L_63:
        /*0008*/ 	.byte	0x04, 0x17
        /*000a*/ 	.short	(.L_65 - .L_64)
.L_64:
        /*000c*/ 	.word	0x00000000
        /*0010*/ 	.short	0x0001
        /*0012*/ 	.short	0x0008
        /*0014*/ 	.byte	0x00, 0xf5, 0x21, 0x00


	//----- nvinfo : EIATTR_KPARAM_INFO
	.align		4
.L_65:
        /*0018*/ 	.byte	0x04, 0x17
        /*001a*/ 	.short	(.L_67 - .L_66)
.L_66:
        /*001c*/ 	.word	0x00000000
        /*0020*/ 	.short	0x0000
        /*0022*/ 	.short	0x0000
        /*0024*/ 	.byte	0x00, 0xf5, 0x21, 0x00


	//----- nvinfo : EIATTR_SPARSE_MMA_MASK
	.align		4
.L_67:
        /*0028*/ 	.byte	0x03, 0x50
        /*002a*/ 	.short	0x0000


	//----- nvinfo : EIATTR_MAXREG_COUNT
	.align		4
        /*002c*/ 	.byte	0x03, 0x1b
        /*002e*/ 	.short	0x00ff


	//----- nvinfo : EIATTR_NUM_BARRIERS
	.align		4
        /*0030*/ 	.byte	0x02, 0x4c
        /*0032*/ 	.byte	0x01
	.zero		1


	//----- nvinfo : EIATTR_MERCURY_ISA_VERSION
	.align		4
        /*0034*/ 	.byte	0x03, 0x5f
        /*0036*/ 	.short	0x0101


	//----- nvinfo : EIATTR_INT_WARP_WIDE_INSTR_OFFSETS
	.align		4
        /*0038*/ 	.byte	0x04, 0x31
        /*003a*/ 	.short	(.L_69 - .L_68)


	//   ....[0]....
.L_68:
        /*003c*/ 	.word	0x000002e0


	//   ....[1]....
        /*0040*/ 	.word	0x00000310


	//----- nvinfo : EIATTR_VRC_CTA_INIT_COUNT
	.align		4
.L_69:
        /*0044*/ 	.byte	0x02, 0x4a
	.zero		1
	.zero		1


	//----- nvinfo : EIATTR_EXIT_INSTR_OFFSETS
	.align		4
        /*0048*/ 	.byte	0x04, 0x1c
        /*004a*/ 	.short	(.L_71 - .L_70)


	//   ....[0]....
.L_70:
        /*004c*/ 	.word	0x00000270


	//   ....[1]....
        /*0050*/ 	.word	0x00000340


	//----- nvinfo : EIATTR_CBANK_PARAM_SIZE
	.align		4
.L_71:
        /*0054*/ 	.byte	0x03, 0x19
        /*0056*/ 	.short	0x0010


	//----- nvinfo : EIATTR_PARAM_CBANK
	.align		4
        /*0058*/ 	.byte	0x04, 0x0a
        /*005a*/ 	.short	(.L_73 - .L_72)
	.align		4
.L_72:
        /*005c*/ 	.word	index@(.nv.constant0._Z7findMaxPiS_)
        /*0060*/ 	.short	0x0380
        /*0062*/ 	.short	0x0010


	//----- nvinfo : EIATTR_SW_WAR
	.align		4
.L_73:
        /*0064*/ 	.byte	0x04, 0x36
        /*0066*/ 	.short	(.L_75 - .L_74)
.L_74:
        /*0068*/ 	.word	0x00000008
.L_75:


//--------------------- .nv.info._Z7calcAvgPiS_Pf --------------------------
	.section	.nv.info._Z7calcAvgPiS_Pf,"",@"SHT_CUDA_INFO"
	.sectionflags	@""
	.align	4


	//----- nvinfo : EIATTR_CUDA_API_VERSION
	.align		4
        /*0000*/ 	.byte	0x04, 0x37
        /*0002*/ 	.short	(.L_77 - .L_76)
.L_76:
        /*0004*/ 	.word	0x00000082


	//----- nvinfo : EIATTR_KPARAM_INFO
	.align		4
.L_77:
        /*0008*/ 	.byte	0x04, 0x17
        /*000a*/ 	.short	(.L_79 - .L_78)
.L_78:
        /*000c*/ 	.word	0x00000000
        /*0010*/ 	.short	0x0002
        /*0012*/ 	.short	0x0010
        /*0014*/ 	.byte	0x00, 0xf5, 0x21, 0x00


	//----- nvinfo : EIATTR_KPARAM_INFO
	.align		4
.L_79:
        /*0018*/ 	.byte	0x04, 0x17
        /*001a*/ 	.short	(.L_81 - .L_80)
.L_80:
        /*001c*/ 	.word	0x00000000
        /*0020*/ 	.short	0x0001
        /*0022*/ 	.short	0x0008
        /*0024*/ 	.byte	0x00, 0xf5, 0x21, 0x00


	//----- nvinfo : EIATTR_KPARAM_INFO
	.align		4
.L_81:
        /*0028*/ 	.byte	0x04, 0x17
        /*002a*/ 	.short	(.L_83 - .L_82)
.L_82:
        /*002c*/ 	.word	0x00000000
        /*0030*/ 	.short	0x0000
        /*0032*/ 	.short	0x0000
        /*0034*/ 	.byte	0x00, 0xf5, 0x21, 0x00


	//----- nvinfo : EIATTR_SPARSE_MMA_MASK
	.align		4
.L_83:
        /*0038*/ 	.byte	0x03, 0x50
        /*003a*/ 	.short	0x0000


	//----- nvinfo : EIATTR_MAXREG_COUNT
	.align		4
        /*003c*/ 	.byte	0x03, 0x1b
        /*003e*/ 	.short	0x00ff


	//----- nvinfo : EIATTR_NUM_BARRIERS
	.align		4
        /*0040*/ 	.byte	0x02, 0x4c
        /*0042*/ 	.byte	0x01
	.zero		1


	//----- nvinfo : EIATTR_MERCURY_ISA_VERSION
	.align		4
        /*0044*/ 	.byte	0x03, 0x5f
        /*0046*/ 	.short	0x0101


	//----- nvinfo : EIATTR_INT_WARP_WIDE_INSTR_OFFSETS
	.align		4
        /*0048*/ 	.byte	0x04, 0x31
        /*004a*/ 	.short	(.L_85 - .L_84)


	//   ....[0]....
.L_84:
        /*004c*/ 	.word	0x00000300


	//----- nvinfo : EIATTR_VRC_CTA_INIT_COUNT
	.align		4
.L_85:
        /*0050*/ 	.byte	0x02, 0x4a
	.zero		1
	.zero		1


	//----- nvinfo : EIATTR_EXIT_INSTR_OFFSETS
	.align		4
        /*0054*/ 	.byte	0x04, 0x1c
        /*0056*/ 	.short	(.L_87 - .L_86)


	//   ....[0]....
.L_86:
        /*0058*/ 	.word	0x00000370


	//   ....[1]....
        /*005c*/ 	.word	0x000003e0


	//----- nvinfo : EIATTR_CRS_STACK_SIZE
	.align		4
.L_87:
        /*0060*/ 	.byte	0x04, 0x1e
        /*0062*/ 	.short	(.L_89 - .L_88)
.L_88:
        /*0064*/ 	.word	0x00000000


	//----- nvinfo : EIATTR_CBANK_PARAM_SIZE
	.align		4
.L_89:
        /*0068*/ 	.byte	0x03, 0x19
        /*006a*/ 	.short	0x0018


	//----- nvinfo : EIATTR_PARAM_CBANK
	.align		4
        /*006c*/ 	.byte	0x04, 0x0a
        /*006e*/ 	.short	(.L_91 - .L_90)
	.align		4
.L_90:
        /*0070*/ 	.word	index@(.nv.constant0._Z7calcAvgPiS_Pf)
        /*0074*/ 	.short	0x0380
        /*0076*/ 	.short	0x0018


	//----- nvinfo : EIATTR_SW_WAR
	.align		4
.L_91:
        /*0078*/ 	.byte	0x04, 0x36
        /*007a*/ 	.short	(.L_93 - .L_92)
.L_92:
        /*007c*/ 	.word	0x00000008
.L_93:


//--------------------- .nv.callgraph             --------------------------
	.section	.nv.callgraph,"",@"SHT_CUDA_CALLGRAPH"
	.align	4
	.sectionentsize	8
	.align		4
        /*0000*/ 	.word	0x00000000
	.align		4
        /*0004*/ 	.word	0xffffffff
	.align		4
        /*0008*/ 	.word	0x00000000
	.align		4
        /*000c*/ 	.word	0xfffffffe
	.align		4
        /*0010*/ 	.word	0x00000000
	.align		4
        /*0014*/ 	.word	0xfffffffd
	.align		4
        /*0018*/ 	.word	0x00000000
	.align		4
        /*001c*/ 	.word	0xfffffffc


//--------------------- .text._Z7createCPiPf      --------------------------
	.section	.text._Z7createCPiPf,"ax",@progbits
	.align	128
        .global         _Z7createCPiPf
        .type           _Z7createCPiPf,@function
        .size           _Z7createCPiPf,(.L_x_47 - _Z7createCPiPf)
        .other          _Z7createCPiPf,@"STO_CUDA_ENTRY STV_DEFAULT"
_Z7createCPiPf:
.text._Z7createCPiPf:
[----:B------:R-:W-:Y:S01]  /*0000*/  LDC R1, c[0x0][0x37c] ;  /* 0x0000df00ff017b82 */ /* 0x000fe20000000800 */
[----:B------:R-:W0:Y:S07]  /*0010*/  S2R R2, SR_TID.X ;  /* 0x0000000000027919 */ /* 0x000e2e0000002100 */
[----:B------:R-:W1:Y:S01]  /*0020*/  LDC R0, c[0x0][0x364] ;  /* 0x0000d900ff007b82 */ /* 0x000e620000000800 */
[----:B------:R-:W1:Y:S07]  /*0030*/  S2R R3, SR_TID.Y ;  /* 0x0000000000037919 */ /* 0x000e6e0000002200 */
[----:B------:R-:W0:Y:S08]  /*0040*/  S2UR UR5, SR_CTAID.X ;  /* 0x00000000000579c3 */ /* 0x000e300000002500 */
[----:B------:R-:W0:Y:S08]  /*0050*/  LDC R9, c[0x0][0x360] ;  /* 0x0000d800ff097b82 */ /* 0x000e300000000800 */
[----:B------:R-:W1:Y:S01]  /*0060*/  S2UR UR4, SR_CTAID.Y ;  /* 0x00000000000479c3 */ /* 0x000e620000002600 */
[----:B0-----:R-:W-:-:S05]  /*0070*/  IMAD R9, R9, UR5, R2 ;  /* 0x0000000509097c24 */ /* 0x001fca000f8e0202 */
[----:B------:R-:W-:Y:S01]  /*0080*/  ISETP.GT.AND P0, PT, R9, 0x7, PT ;  /* 0x000000070900780c */ /* 0x000fe20003f04270 */
[----:B-1----:R-:W-:-:S05]  /*0090*/  IMAD R0, R0, UR4, R3 ;  /* 0x0000000400007c24 */ /* 0x002fca000f8e0203 */
[----:B------:R-:W-:-:S13]  /*00a0*/  ISETP.GT.U32.OR P0, PT, R0, 0x7, P0 ;  /* 0x000000070000780c */ /* 0x000fda0000704470 */
[----:B------:R-:W-:Y:S05]  /*00b0*/  @P0 EXIT ;  /* 0x000000000000094d */ /* 0x000fea0003800000 */
[----:B------:R-:W-:Y:S01]  /*00c0*/  ISETP.NE.AND P0, PT, R9, RZ, PT ;  /* 0x000000ff0900720c */ /* 0x000fe20003f05270 */
[----:B------:R-:W0:Y:S01]  /*00d0*/  LDCU.64 UR6, c[0x0][0x358] ;  /* 0x00006b00ff0677ac */ /* 0x000e220008000a00 */
[----:B------:R-:W-:Y:S11]  /*00e0*/  BSSY.RECONVERGENT B0, `(.L_x_0) ;  /* 0x0000015000007945 */ /* 0x000ff60003800200 */
[----:B------:R-:W-:Y:S05]  /*00f0*/  @P0 BRA `(.L_x_1) ;  /* 0x0000000000140947 */ /* 0x000fea0003800000 */
[----:B------:R-:W1:Y:S01]  /*0100*/  LDC.64 R2, c[0x0][0x380] ;  /* 0x0000e000ff027b82 */ /* 0x000e620000000a00 */
[----:B------:R-:W-:-:S04]  /*0110*/  IMAD.SHL.U32 R5, R0, 0x8, RZ ;  /* 0x0000000800057824 */ /* 0x000fc800078e00ff */
[----:B-1----:R-:W-:-:S06]  /*0120*/  IMAD.WIDE.U32 R2, R5, 0x4, R2 ;  /* 0x0000000405027825 */ /* 0x002fcc00078e0002 */
[----:B0-----:R0:W5:Y:S01]  /*0130*/  LDG.E R3, desc[UR6][R2.64+0x1c] ;  /* 0x00001c0602037981 */ /* 0x001162000c1e1900 */
[----:B------:R-:W-:Y:S05]  /*0140*/  BRA `(.L_x_2) ;  /* 0x00000000002c7947 */ /* 0x000fea0003800000 */
.L_x_1:
[----:B------:R-:W1:Y:S01]  /*0150*/  LDCU.64 UR4, c[0x0][0x380] ;  /* 0x00007000ff0477ac */ /* 0x000e620008000a00 */
[----:B------:R-:W-:-:S05]  /*0160*/  IMAD.SHL.U32 R6, R0, 0x8, RZ ;  /* 0x0000000800067824 */ /* 0x000fca00078e00ff */
[----:B------:R-:W-:-:S04]  /*0170*/  IADD3 R3, P0, PT, R9, R6, RZ ;  /* 0x0000000609037210 */ /* 0x000fc80007f1e0ff */
[----:B------:R-:W-:Y:S02]  /*0180*/  LEA.HI.X.SX32 R4, R9, RZ, 0x1, P0 ;  /* 0x000000ff09047211 */ /* 0x000fe400000f0eff */
[----:B-1----:R-:W-:-:S04]  /*0190*/  LEA R2, P0, R3, UR4, 0x2 ;  /* 0x0000000403027c11 */ /* 0x002fc8000f8010ff */
[----:B------:R-:W-:-:S06]  /*01a0*/  LEA.HI.X R3, R3, UR5, R4, 0x2, P0 ;  /* 0x0000000503037c11 */ /* 0x000fcc00080f1404 */
[----:B0-----:R1:W5:Y:S01]  /*01b0*/  LDG.E R3, desc[UR6][R2.64+-0x4] ;  /* 0xfffffc0602037981 */ /* 0x001362000c1e1900 */
[----:B------:R-:W-:Y:S01]  /*01c0*/  ISETP.NE.AND P0, PT, R9, 0x7, PT ;  /* 0x000000070900780c */ /* 0x000fe20003f05270 */
[----:B------:R-:W-:Y:S02]  /*01d0*/  IMAD.MOV.U32 R4, RZ, RZ, R6 ;  /* 0x000000ffff047224 */ /* 0x000fe400078e0006 */
[----:B------:R-:W-:-:S10]  /*01e0*/  IMAD.MOV.U32 R5, RZ, RZ, RZ ;  /* 0x000000ffff057224 */ /* 0x000fd400078e00ff */
[----:B-1----:R-:W-:Y:S05]  /*01f0*/  @!P0 BRA `(.L_x_3) ;  /* 0x00000000000c8947 */ /* 0x002fea0003800000 */
.L_x_2:
[----:B0-----:R-:W-:-:S04]  /*0200*/  IMAD R2, R0, 0x8, R9 ;  /* 0x0000000800027824 */ /* 0x001fc800078e0209 */
[----:B------:R-:W-:-:S05]  /*0210*/  VIADD R4, R2, 0x1 ;  /* 0x0000000102047836 */ /* 0x000fca0000000000 */
[----:B------:R-:W-:-:S07]  /*0220*/  SHF.R.S32.HI R5, RZ, 0x1f, R4 ;  /* 0x0000001fff057819 */ /* 0x000fce0000011404 */
.L_x_3:
[----:B------:R-:W-:Y:S05]  /*0230*/  BSYNC.RECONVERGENT B0 ;  /* 0x0000000000007941 */ /* 0x000fea0003800200 */
.L_x_0:
[----:B------:R-:W0:Y:S01]  /*0240*/  LDC.64 R6, c[0x0][0x380] ;  /* 0x0000e000ff067b82 */ /* 0x000e220000000a00 */
[----:B------:R-:W1:Y:S01]  /*0250*/  LDCU.64 UR4, c[0x0][0x380] ;  /* 0x00007000ff0477ac */ /* 0x000e620008000a00 */
[----:B------:R-:W-:Y:S01]  /*0260*/  IMAD R2, R0, 0x8, R9 ;  /* 0x0000000800027824 */ /* 0x000fe200078e0209 */
[----:B-1----:R-:W-:-:S04]  /*0270*/  LEA R8, P0, R4, UR4, 0x2 ;  /* 0x0000000404087c11 */ /* 0x002fc8000f8010ff */
[----:B------:R-:W-:Y:S01]  /*0280*/  LEA.HI.X R9, R4, UR5, R5, 0x2, P0 ;  /* 0x0000000504097c11 */ /* 0x000fe200080f1405 */
[----:B0-----:R-:W-:-:S04]  /*0290*/  IMAD.WIDE R6, R2, 0x4, R6 ;  /* 0x0000000402067825 */ /* 0x001fc800078e0206 */
[----:B------:R-:W2:Y:S04]  /*02a0*/  LDG.E R8, desc[UR6][R8.64] ;  /* 0x0000000608087981 */ /* 0x000ea8000c1e1900 */
[----:B------:R-:W2:Y:S01]  /*02b0*/  LDG.E R6, desc[UR6][R6.64] ;  /* 0x0000000606067981 */ /* 0x000ea2000c1e1900 */
[----:B------:R-:W-:Y:S02]  /*02c0*/  IMAD.MOV.U32 R4, RZ, RZ, 0x3eaaaaab ;  /* 0x3eaaaaabff047424 */ /* 0x000fe400078e00ff */
[----:B------:R-:W-:Y:S01]  /*02d0*/  IMAD.MOV.U32 R5, RZ, RZ, 0x40400000 ;  /* 0x40400000ff057424 */ /* 0x000fe200078e00ff */
[----:B------:R-:W-:Y:S01]  /*02e0*/  BSSY.RECONVERGENT B1, `(.L_x_4) ;  /* 0x000000d000017945 */ /* 0x000fe20003800200 */
[----:B--2--5:R-:W-:-:S04]  /*02f0*/  IADD3 R0, PT, PT, R6, R8, R3 ;  /* 0x0000000806007210 */ /* 0x024fc80007ffe003 */
[----:B------:R-:W-:Y:S01]  /*0300*/  I2FP.F32.S32 R0, R0 ;  /* 0x0000000000007245 */ /* 0x000fe20000201400 */
[----:B------:R-:W-:-:S03]  /*0310*/  FFMA R3, R4, -R5, 1 ;  /* 0x3f80000004037423 */ /* 0x000fc60000000805 */
[----:B------:R-:W0:Y:S01]  /*0320*/  FCHK P0, R0, 3 ;  /* 0x4040000000007902 */ /* 0x000e220000000000 */
[----:B------:R-:W-:-:S04]  /*0330*/  FFMA R3, R3, R4, 0.3333333432674407959 ;  /* 0x3eaaaaab03037423 */ /* 0x000fc80000000004 */
[----:B------:R-:W-:-:S04]  /*0340*/  FFMA R4, R0, R3, RZ ;  /* 0x0000000300047223 */ /* 0x000fc800000000ff */
[----:B------:R-:W-:-:S04]  /*0350*/  FFMA R5, R4, -3, R0 ;  /* 0xc040000004057823 */ /* 0x000fc80000000000 */
[----:B------:R-:W-:Y:S01]  /*0360*/  FFMA R7, R3, R5, R4 ;  /* 0x0000000503077223 */ /* 0x000fe20000000004 */
[----:B0-----:R-:W-:Y:S06]  /*0370*/  @!P0 BRA `(.L_x_5) ;  /* 0x00000000000c8947 */ /* 0x001fec0003800000 */
[----:B------:R-:W-:-:S07]  /*0380*/  MOV R4, 0x3a0 ;  /* 0x000003a000047802 */ /* 0x000fce0000000f00 */
[----:B------:R-:W-:Y:S05]  /*0390*/  CALL.REL.NOINC `($__internal_0_$__cuda_sm3x_div_rn_noftz_f32_slowpath) ;  /* 0x0000000000187944 */ /* 0x000fea0003c00000 */
[----:B------:R-:W-:-:S07]  /*03a0*/  IMAD.MOV.U32 R7, RZ, RZ, R3 ;  /* 0x000000ffff077224 */ /* 0x000fce00078e0003 */
.L_x_5:
[----:B------:R-:W-:Y:S05]  /*03b0*/  BSYNC.RECONVERGENT B1 ;  /* 0x0000000000017941 */ /* 0x000fea0003800200 */
.L_x_4:
[----:B------:R-:W0:Y:S02]  /*03c0*/  LDC.64 R4, c[0x0][0x388] ;  /* 0x0000e200ff047b82 */ /* 0x000e240000000a00 */
[----:B0-----:R-:W-:-:S05]  /*03d0*/  IMAD.WIDE R2, R2, 0x4, R4 ;  /* 0x0000000402027825 */ /* 0x001fca00078e0204 */
[----:B------:R-:W-:Y:S01]  /*03e0*/  STG.E desc[UR6][R2.64], R7 ;  /* 0x0000000702007986 */ /* 0x000fe2000c101906 */
[----:B------:R-:W-:Y:S05]  /*03f0*/  EXIT ;  /* 0x000000000000794d */ /* 0x000fea0003800000 */
        .weak           $__internal_0_$__cuda_sm3x_div_rn_noftz_f32_slowpath
        .type           $__internal_0_$__cuda_sm3x_div_rn_noftz_f32_slowpath,@function
        .size           $__internal_0_$__cuda_sm3x_div_rn_noftz_f32_slowpath,(.L_x_47 - $__internal_0_$__cuda_sm3x_div_rn_noftz_f32_slowpath)
$__internal_0_$__cuda_sm3x_div_rn_noftz_f32_slowpath:
[--C-:B------:R-:W-:Y:S01]  /*0400*/  SHF.R.U32.HI R3, RZ, 0x17, R0.reuse ;  /* 0x00000017ff037819 */ /* 0x100fe20000011600 */
[----:B------:R-:W-:Y:S04]  /*0410*/  BSSY.RECONVERGENT B0, `(.L_x_6) ;  /* 0x000005c000007945 */ /* 0x000fe80003800200 */
[----:B------:R-:W-:Y:S01]  /*0420*/  BSSY.RELIABLE B2, `(.L_x_7) ;  /* 0x000001a000027945 */ /* 0x000fe20003800100 */
[----:B------:R-:W-:Y:S01]  /*0430*/  LOP3.LUT R8, R3, 0xff, RZ, 0xc0, !PT ;  /* 0x000000ff03087812 */ /* 0x000fe200078ec0ff */
[----:B------:R-:W-:-:S04]  /*0440*/  IMAD.MOV.U32 R3, RZ, RZ, R0 ;  /* 0x000000ffff037224 */ /* 0x000fc800078e0000 */
[----:B------:R-:W-:-:S05]  /*0450*/  VIADD R7, R8, 0xffffffff ;  /* 0xffffffff08077836 */ /* 0x000fca0000000000 */
[----:B------:R-:W-:-:S13]  /*0460*/  ISETP.GT.U32.OR P0, PT, R7, 0xfd, !PT ;  /* 0x000000fd0700780c */ /* 0x000fda0007f04470 */
[----:B------:R-:W-:Y:S01]  /*0470*/  @!P0 IMAD.MOV.U32 R5, RZ, RZ, RZ ;  /* 0x000000ffff058224 */ /* 0x000fe200078e00ff */
[----:B------:R-:W-:Y:S06]  /*0480*/  @!P0 BRA `(.L_x_8) ;  /* 0x00000000004c8947 */ /* 0x000fec0003800000 */
[----:B------:R-:W-:-:S13]  /*0490*/  FSETP.GTU.FTZ.AND P0, PT, |R0|, +INF , PT ;  /* 0x7f8000000000780b */ /* 0x000fda0003f1c200 */
[----:B------:R-:W-:Y:S05]  /*04a0*/  @P0 BREAK.RELIABLE B2 ;  /* 0x0000000000020942 */ /* 0x000fea0003800100 */
[----:B------:R-:W-:Y:S05]  /*04b0*/  @P0 BRA `(.L_x_9) ;  /* 0x0000000400400947 */ /* 0x000fea0003800000 */
[----:B------:R-:W-:-:S05]  /*04c0*/  IMAD.MOV.U32 R6, RZ, RZ, 0x40400000 ;  /* 0x40400000ff067424 */ /* 0x000fca00078e00ff */
[----:B------:R-:W-:-:S13]  /*04d0*/  LOP3.LUT P0, RZ, R6, 0x7fffffff, R3, 0xc8, !PT ;  /* 0x7fffffff06ff7812 */ /* 0x000fda000780c803 */
[----:B------:R-:W-:Y:S05]  /*04e0*/  @!P0 BREAK.RELIABLE B2 ;  /* 0x0000000000028942 */ /* 0x000fea0003800100 */
[----:B------:R-:W-:Y:S05]  /*04f0*/  @!P0 BRA `(.L_x_10) ;  /* 0x0000000400288947 */ /* 0x000fea0003800000 */
[----:B------:R-:W-:-:S13]  /*0500*/  LOP3.LUT P0, RZ, R3, 0x7fffffff, RZ, 0xc0, !PT ;  /* 0x7fffffff03ff7812 */ /* 0x000fda000780c0ff */
[----:B------:R-:W-:Y:S05]  /*0510*/  @!P0 BREAK.RELIABLE B2 ;  /* 0x0000000000028942 */ /* 0x000fea0003800100 */
[----:B------:R-:W-:Y:S05]  /*0520*/  @!P0 BRA `(.L_x_11) ;  /* 0x0000000400148947 */ /* 0x000fea0003800000 */
[----:B------:R-:W-:Y:S02]  /*0530*/  FSETP.NEU.FTZ.AND P1, PT, |R0|, +INF , PT ;  /* 0x7f8000000000780b */ /* 0x000fe40003f3d200 */
[----:B------:R-:W-:-:S04]  /*0540*/  LOP3.LUT P0, RZ, R6, 0x7fffffff, RZ, 0xc0, !PT ;  /* 0x7fffffff06ff7812 */ /* 0x000fc8000780c0ff */
[----:B------:R-:W-:-:S13]  /*0550*/  PLOP3.LUT P0, PT, P1, P0, PT, 0x2f, 0xf2 ;  /* 0x0000000000f2781c */ /* 0x000fda0000f00577 */
[----:B------:R-:W-:Y:S05]  /*0560*/  @P0 BREAK.RELIABLE B2 ;  /* 0x0000000000020942 */ /* 0x000fea0003800100 */
[----:B------:R-:W-:Y:S05]  /*0570*/  @P0 BRA `(.L_x_12) ;  /* 0x0000000000f40947 */ /* 0x000fea0003800000 */
[----:B------:R-:W-:-:S13]  /*0580*/  ISETP.GE.AND P0, PT, R7, RZ, PT ;  /* 0x000000ff0700720c */ /* 0x000fda0003f06270 */
[----:B------:R-:W-:Y:S02]  /*0590*/  @P0 IMAD.MOV.U32 R5, RZ, RZ, RZ ;  /* 0x000000ffff050224 */ /* 0x000fe400078e00ff */
[----:B------:R-:W-:Y:S01]  /*05a0*/  @!P0 FFMA R3, R0, 1.84467440737095516160e+19, RZ ;  /* 0x5f80000000038823 */ /* 0x000fe200000000ff */
[----:B------:R-:W-:-:S07]  /*05b0*/  @!P0 IMAD.MOV.U32 R5, RZ, RZ, -0x40 ;  /* 0xffffffc0ff058424 */ /* 0x000fce00078e00ff */
.L_x_8:
[----:B------:R-:W-:Y:S05]  /*05c0*/  BSYNC.RELIABLE B2 ;  /* 0x0000000000027941 */ /* 0x000fea0003800100 */
.L_x_7:
[----:B------:R-:W-:Y:S01]  /*05d0*/  UMOV UR4, 0x40400000 ;  /* 0x4040000000047882 */ /* 0x000fe20000000000 */
[----:B------:R-:W-:Y:S01]  /*05e0*/  VIADD R6, R8, 0xffffff81 ;  /* 0xffffff8108067836 */ /* 0x000fe20000000000 */
[----:B------:R-:W-:Y:S01]  /*05f0*/  UIADD3 UR4, UPT, UPT, UR4, -0x800000, URZ ;  /* 0xff80000004047890 */ /* 0x000fe2000fffe0ff */
[----:B------:R-:W-:Y:S02]  /*0600*/  BSSY.RECONVERGENT B2, `(.L_x_13) ;  /* 0x0000033000027945 */ /* 0x000fe40003800200 */
[----:B------:R-:W-:Y:S01]  /*0610*/  IMAD R0, R6, -0x800000, R3 ;  /* 0xff80000006007824 */ /* 0x000fe200078e0203 */
[----:B------:R-:W-:Y:S02]  /*0620*/  IADD3 R5, PT, PT, R5, -0x1, R6 ;  /* 0xffffffff05057810 */ /* 0x000fe40007ffe006 */
[----:B------:R-:W-:-:S03]  /*0630*/  FADD.FTZ R9, -RZ, -UR4 ;  /* 0x80000004ff097e21 */ /* 0x000fc60008010100 */
[----:B------:R-:W0:Y:S02]  /*0640*/  MUFU.RCP R7, UR4 ;  /* 0x0000000400077d08 */ /* 0x000e240008001000 */
[----:B0-----:R-:W-:-:S04]  /*0650*/  FFMA R8, R7, R9, 1 ;  /* 0x3f80000007087423 */ /* 0x001fc80000000009 */
[----:B------:R-:W-:-:S04]  /*0660*/  FFMA R7, R7, R8, R7 ;  /* 0x0000000807077223 */ /* 0x000fc80000000007 */
[----:B------:R-:W-:-:S04]  /*0670*/  FFMA R8, R0, R7, RZ ;  /* 0x0000000700087223 */ /* 0x000fc800000000ff */
[----:B------:R-:W-:-:S04]  /*0680*/  FFMA R3, R9, R8, R0 ;  /* 0x0000000809037223 */ /* 0x000fc80000000000 */
[----:B------:R-:W-:-:S04]  /*0690*/  FFMA R8, R7, R3, R8 ;  /* 0x0000000307087223 */ /* 0x000fc80000000008 */
[----:B------:R-:W-:-:S04]  /*06a0*/  FFMA R9, R9, R8, R0 ;  /* 0x0000000809097223 */ /* 0x000fc80000000000 */
[----:B------:R-:W-:-:S05]  /*06b0*/  FFMA R3, R7, R9, R8 ;  /* 0x0000000907037223 */ /* 0x000fca0000000008 */
[----:B------:R-:W-:-:S04]  /*06c0*/  SHF.R.U32.HI R0, RZ, 0x17, R3 ;  /* 0x00000017ff007819 */ /* 0x000fc80000011603 */
[----:B------:R-:W-:-:S05]  /*06d0*/  LOP3.LUT R0, R0, 0xff, RZ, 0xc0, !PT ;  /* 0x000000ff00007812 */ /* 0x000fca00078ec0ff */
[----:B------:R-:W-:-:S04]  /*06e0*/  IMAD.IADD R10, R0, 0x1, R5 ;  /* 0x00000001000a7824 */ /* 0x000fc800078e0205 */
[----:B------:R-:W-:-:S05]  /*06f0*/  VIADD R0, R10, 0xffffffff ;  /* 0xffffffff0a007836 */ /* 0x000fca0000000000 */
[----:B------:R-:W-:-:S13]  /*0700*/  ISETP.GE.U32.AND P0, PT, R0, 0xfe, PT ;  /* 0x000000fe0000780c */ /* 0x000fda0003f06070 */
[----:B------:R-:W-:Y:S05]  /*0710*/  @!P0 BRA `(.L_x_14) ;  /* 0x0000000000808947 */ /* 0x000fea0003800000 */
[----:B------:R-:W-:-:S13]  /*0720*/  ISETP.GT.AND P0, PT, R10, 0xfe, PT ;  /* 0x000000fe0a00780c */ /* 0x000fda0003f04270 */
[----:B------:R-:W-:Y:S05]  /*0730*/  @P0 BRA `(.L_x_15) ;  /* 0x00000000006c0947 */ /* 0x000fea0003800000 */
[----:B------:R-:W-:-:S13]  /*0740*/  ISETP.GE.AND P0, PT, R10, 0x1, PT ;  /* 0x000000010a00780c */ /* 0x000fda0003f06270 */
[----:B------:R-:W-:Y:S05]  /*0750*/  @P0 BRA `(.L_x_16) ;  /* 0x0000000000740947 */ /* 0x000fea0003800000 */
[----:B------:R-:W-:Y:S02]  /*0760*/  ISETP.GE.AND P0, PT, R10, -0x18, PT ;  /* 0xffffffe80a00780c */ /* 0x000fe40003f06270 */
[----:B------:R-:W-:-:S11]  /*0770*/  LOP3.LUT R3, R3, 0x80000000, RZ, 0xc0, !PT ;  /* 0x8000000003037812 */ /* 0x000fd600078ec0ff */
[----:B------:R-:W-:Y:S05]  /*0780*/  @!P0 BRA `(.L_x_16) ;  /* 0x0000000000688947 */ /* 0x000fea0003800000 */
[CCC-:B------:R-:W-:Y:S01]  /*0790*/  FFMA.RZ R0, R7.reuse, R9.reuse, R8.reuse ;  /* 0x0000000907007223 */ /* 0x1c0fe2000000c008 */
[C---:B------:R-:W-:Y:S01]  /*07a0*/  VIADD R6, R10.reuse, 0x20 ;  /* 0x000000200a067836 */ /* 0x040fe20000000000 */
[C---:B------:R-:W-:Y:S02]  /*07b0*/  ISETP.NE.AND P2, PT, R10.reuse, RZ, PT ;  /* 0x000000ff0a00720c */ /* 0x040fe40003f45270 */
[----:B------:R-:W-:Y:S02]  /*07c0*/  ISETP.NE.AND P1, PT, R10, RZ, PT ;  /* 0x000000ff0a00720c */ /* 0x000fe40003f25270 */
[----:B------:R-:W-:Y:S01]  /*07d0*/  LOP3.LUT R5, R0, 0x7fffff, RZ, 0xc0, !PT ;  /* 0x007fffff00057812 */ /* 0x000fe200078ec0ff */
[CCC-:B------:R-:W-:Y:S01]  /*07e0*/  FFMA.RP R0, R7.reuse, R9.reuse, R8.reuse ;  /* 0x0000000907007223 */ /* 0x1c0fe20000008008 */
[----:B------:R-:W-:Y:S01]  /*07f0*/  FFMA.RM R7, R7, R9, R8 ;  /* 0x0000000907077223 */ /* 0x000fe20000004008 */
[----:B------:R-:W-:Y:S01]  /*0800*/  IMAD.MOV R8, RZ, RZ, -R10 ;  /* 0x000000ffff087224 */ /* 0x000fe200078e0a0a */
[----:B------:R-:W-:-:S03]  /*0810*/  LOP3.LUT R5, R5, 0x800000, RZ, 0xfc, !PT ;  /* 0x0080000005057812 */ /* 0x000fc600078efcff */
[----:B------:R-:W-:Y:S02]  /*0820*/  FSETP.NEU.FTZ.AND P0, PT, R0, R7, PT ;  /* 0x000000070000720b */ /* 0x000fe40003f1d000 */
[----:B------:R-:W-:Y:S02]  /*0830*/  SHF.L.U32 R6, R5, R6, RZ ;  /* 0x0000000605067219 */ /* 0x000fe400000006ff */
[----:B------:R-:W-:Y:S02]  /*0840*/  SEL R0, R8, RZ, P2 ;  /* 0x000000ff08007207 */ /* 0x000fe40001000000 */
[----:B------:R-:W-:Y:S02]  /*0850*/  ISETP.NE.AND P1, PT, R6, RZ, P1 ;  /* 0x000000ff0600720c */ /* 0x000fe40000f25270 */
[----:B------:R-:W-:Y:S02]  /*0860*/  SHF.R.U32.HI R0, RZ, R0, R5 ;  /* 0x00000000ff007219 */ /* 0x000fe40000011605 */
[----:B------:R-:W-:-:S02]  /*0870*/  PLOP3.LUT P0, PT, P0, P1, PT, 0xf8, 0x8f ;  /* 0x00000000008f781c */ /* 0x000fc40000703f70 */
[----:B------:R-:W-:Y:S02]  /*0880*/  SHF.R.U32.HI R6, RZ, 0x1, R0 ;  /* 0x00000001ff067819 */ /* 0x000fe40000011600 */
[----:B------:R-:W-:-:S04]  /*0890*/  SEL R5, RZ, 0x1, !P0 ;  /* 0x00000001ff057807 */ /* 0x000fc80004000000 */
[----:B------:R-:W-:-:S04]  /*08a0*/  LOP3.LUT R5, R5, 0x1, R6, 0xf8, !PT ;  /* 0x0000000105057812 */ /* 0x000fc800078ef806 */
[----:B------:R-:W-:-:S05]  /*08b0*/  LOP3.LUT R5, R5, R0, RZ, 0xc0, !PT ;  /* 0x0000000005057212 */ /* 0x000fca00078ec0ff */
[----:B------:R-:W-:-:S05]  /*08c0*/  IMAD.IADD R6, R6, 0x1, R5 ;  /* 0x0000000106067824 */ /* 0x000fca00078e0205 */
[----:B------:R-:W-:Y:S01]  /*08d0*/  LOP3.LUT R3, R6, R3, RZ, 0xfc, !PT ;  /* 0x0000000306037212 */ /* 0x000fe200078efcff */
[----:B------:R-:W-:Y:S06]  /*08e0*/  BRA `(.L_x_16) ;  /* 0x0000000000107947 */ /* 0x000fec0003800000 */
.L_x_15:
[----:B------:R-:W-:-:S04]  /*08f0*/  LOP3.LUT R3, R3, 0x80000000, RZ, 0xc0, !PT ;  /* 0x8000000003037812 */ /* 0x000fc800078ec0ff */
[----:B------:R-:W-:Y:S01]  /*0900*/  LOP3.LUT R3, R3, 0x7f800000, RZ, 0xfc, !PT ;  /* 0x7f80000003037812 */ /* 0x000fe200078efcff */
[----:B------:R-:W-:Y:S06]  /*0910*/  BRA `(.L_x_16) ;  /* 0x0000000000047947 */ /* 0x000fec0003800000 */
.L_x_14:
[----:B------:R-:W-:-:S07]  /*0920*/  IMAD R3, R5, 0x800000, R3 ;  /* 0x0080000005037824 */ /* 0x000fce00078e0203 */
.L_x_16:
[----:B------:R-:W-:Y:S05]  /*0930*/  BSYNC.RECONVERGENT B2 ;  /* 0x0000000000027941 */ /* 0x000fea0003800200 */
.L_x_13:
[----:B------:R-:W-:Y:S05]  /*0940*/  BRA `(.L_x_17) ;  /* 0x0000000000207947 */ /* 0x000fea0003800000 */
.L_x_12:
[----:B------:R-:W-:-:S04]  /*0950*/  LOP3.LUT R3, R6, 0x80000000, R3, 0x48, !PT ;  /* 0x8000000006037812 */ /* 0x000fc800078e4803 */
[----:B------:R-:W-:Y:S01]  /*0960*/  LOP3.LUT R3, R3, 0x7f800000, RZ, 0xfc, !PT ;  /* 0x7f80000003037812 */ /* 0x000fe200078efcff */
[----:B------:R-:W-:Y:S06]  /*0970*/  BRA `(.L_x_17) ;  /* 0x0000000000147947 */ /* 0x000fec0003800000 */
.L_x_11:
[----:B------:R-:W-:Y:S01]  /*0980*/  LOP3.LUT R3, R6, 0x80000000, R3, 0x48, !PT ;  /* 0x8000000006037812 */ /* 0x000fe200078e4803 */
[----:B------:R-:W-:Y:S06]  /*0990*/  BRA `(.L_x_17) ;  /* 0x00000000000c7947 */ /* 0x000fec0003800000 */
.L_x_10:
[----:B------:R-:W0:Y:S01]  /*09a0*/  MUFU.RSQ R3, -QNAN ;  /* 0xffc0000000037908 */ /* 0x000e220000001400 */
[----:B------:R-:W-:Y:S05]  /*09b0*/  BRA `(.L_x_17) ;  /* 0x0000000000047947 */ /* 0x000fea0003800000 */
.L_x_9:
[----:B------:R-:W-:-:S07]  /*09c0*/  FADD.FTZ R3, R0, 3 ;  /* 0x4040000000037421 */ /* 0x000fce0000010000 */
.L_x_17:
[----:B------:R-:W-:Y:S05]  /*09d0*/  BSYNC.RECONVERGENT B0 ;  /* 0x0000000000007941 */ /* 0x000fea0003800200 */
.L_x_6:
[----:B------:R-:W-:-:S04]  /*09e0*/  IMAD.MOV.U32 R5, RZ, RZ, 0x0 ;  /* 0x00000000ff057424 */ /* 0x000fc800078e00ff */
[----:B0-----:R-:W-:Y:S05]  /*09f0*/  RET.REL.NODEC R4 `(_Z7createCPiPf) ;  /* 0xfffffff404807950 */ /* 0x001fea0003c3ffff */
.L_x_18:
[----:B------:R-:W-:-:S00]  /*0a00*/  BRA `(.L_x_18) ;  /* 0xfffffffc00fc7947 */ /* 0x000fc0000383ffff */
[----:B------:R-:W-:-:S00]  /*0a10*/  NOP ;  /* 0x0000000000007918 */ /* 0x000fc00000000000 */
        /* <DEDUP_REMOVED lines=14> */
.L_x_47:


//--------------------- .text._Z7createBPiPfS0_S_S0_ --------------------------
	.section	.text._Z7createBPiPfS0_S_S0_,"ax",@progbits
	.align	128
        .global         _Z7createBPiPfS0_S_S0_
        .type           _Z7createBPiPfS0_S_S0_,@function
        .size           _Z7createBPiPfS0_S_S0_,(.L_x_48 - _Z7createBPiPfS0_S_S0_)
        .other          _Z7createBPiPfS0_S_S0_,@"STO_CUDA_ENTRY STV_DEFAULT"
_Z7createBPiPfS0_S_S0_:
.text._Z7createBPiPfS0_S_S0_:
[----:B------:R-:W-:Y:S01]  /*0000*/  LDC R1, c[0x0][0x37c] ;  /* 0x0000df00ff017b82 */ /* 0x000fe20000000800 */
[----:B------:R-:W0:Y:S07]  /*0010*/  S2R R9, SR_TID.X ;  /* 0x0000000000097919 */ /* 0x000e2e0000002100 */
[----:B------:R-:W1:Y:S01]  /*0020*/  LDC R7, c[0x0][0x364] ;  /* 0x0000d900ff077b82 */ /* 0x000e620000000800 */
[----:B------:R-:W2:Y:S01]  /*0030*/  LDCU.64 UR6, c[0x0][0x358] ;  /* 0x00006b00ff0677ac */ /* 0x000ea20008000a00 */
[----:B------:R-:W-:Y:S01]  /*0040*/  BSSY.RECONVERGENT B0, `(.L_x_19) ;  /* 0x0000029000007945 */ /* 0x000fe20003800200 */
[----:B------:R-:W1:Y:S05]  /*0050*/  S2R R6, SR_TID.Y ;  /* 0x0000000000067919 */ /* 0x000e6a0000002200 */
[----:B------:R-:W0:Y:S08]  /*0060*/  S2UR UR5, SR_CTAID.X ;  /* 0x00000000000579c3 */ /* 0x000e300000002500 */
[----:B------:R-:W0:Y:S08]  /*0070*/  LDC R2, c[0x0][0x360] ;  /* 0x0000d800ff027b82 */ /* 0x000e300000000800 */
[----:B------:R-:W1:Y:S08]  /*0080*/  S2UR UR4, SR_CTAID.Y ;  /* 0x00000000000479c3 */ /* 0x000e700000002600 */
[----:B------:R-:W3:Y:S01]  /*0090*/  LDC.64 R4, c[0x0][0x388] ;  /* 0x0000e200ff047b82 */ /* 0x000ee20000000a00 */
[----:B0-----:R-:W-:-:S05]  /*00a0*/  IMAD R3, R2, UR5, R9 ;  /* 0x0000000502037c24 */ /* 0x001fca000f8e0209 */
[----:B------:R-:W-:Y:S01]  /*00b0*/  ISETP.GE.AND P0, PT, R3, 0x8, PT ;  /* 0x000000080300780c */ /* 0x000fe20003f06270 */
[----:B-1----:R-:W-:-:S04]  /*00c0*/  IMAD R0, R7, UR4, R6 ;  /* 0x0000000407007c24 */ /* 0x002fc8000f8e0206 */
[C---:B------:R-:W-:Y:S01]  /*00d0*/  IMAD R3, R0.reuse, 0x8, R3 ;  /* 0x0000000800037824 */ /* 0x040fe200078e0203 */
[----:B------:R-:W-:-:S03]  /*00e0*/  ISETP.LT.U32.AND P0, PT, R0, 0x8, !P0 ;  /* 0x000000080000780c */ /* 0x000fc60004701070 */
[----:B---3--:R-:W-:-:S10]  /*00f0*/  IMAD.WIDE R4, R3, 0x4, R4 ;  /* 0x0000000403047825 */ /* 0x008fd400078e0204 */
[----:B--2---:R-:W-:Y:S05]  /*0100*/  @!P0 BRA `(.L_x_20) ;  /* 0x0000000000708947 */ /* 0x004fea0003800000 */
[----:B------:R-:W0:Y:S02]  /*0110*/  LDC.64 R10, c[0x0][0x398] ;  /* 0x0000e600ff0a7b82 */ /* 0x000e240000000a00 */
[----:B0-----:R-:W2:Y:S02]  /*0120*/  LDG.E R0, desc[UR6][R10.64] ;  /* 0x000000060a007981 */ /* 0x001ea4000c1e1900 */
[----:B--2---:R-:W-:-:S13]  /*0130*/  ISETP.NE.AND P1, PT, R0, RZ, PT ;  /* 0x000000ff0000720c */ /* 0x004fda0003f25270 */
[----:B------:R-:W-:Y:S05]  /*0140*/  @!P1 BRA `(.L_x_21) ;  /* 0x00000000005c9947 */ /* 0x000fea0003800000 */
[----:B------:R-:W0:Y:S08]  /*0150*/  LDC.64 R12, c[0x0][0x380] ;  /* 0x0000e000ff0c7b82 */ /* 0x000e300000000a00 */
[----:B------:R-:W1:Y:S01]  /*0160*/  LDC.64 R10, c[0x0][0x3a0] ;  /* 0x0000e800ff0a7b82 */ /* 0x000e620000000a00 */
[----:B0-----:R-:W-:-:S06]  /*0170*/  IMAD.WIDE R12, R3, 0x4, R12 ;  /* 0x00000004030c7825 */ /* 0x001fcc00078e020c */
[----:B------:R-:W2:Y:S04]  /*0180*/  LDG.E R12, desc[UR6][R12.64] ;  /* 0x000000060c0c7981 */ /* 0x000ea8000c1e1900 */
[----:B-1----:R-:W3:Y:S01]  /*0190*/  LDG.E R10, desc[UR6][R10.64] ;  /* 0x000000060a0a7981 */ /* 0x002ee2000c1e1900 */
[----:B------:R-:W-:Y:S01]  /*01a0*/  I2FP.F32.S32 R15, R0 ;  /* 0x00000000000f7245 */ /* 0x000fe20000201400 */
[----:B------:R-:W-:Y:S03]  /*01b0*/  BSSY.RECONVERGENT B1, `(.L_x_22) ;  /* 0x000000e000017945 */ /* 0x000fe60003800200 */
[----:B------:R-:W0:Y:S02]  /*01c0*/  MUFU.RCP R8, R15 ;  /* 0x0000000f00087308 */ /* 0x000e240000001000 */
[----:B0-----:R-:W-:-:S04]  /*01d0*/  FFMA R17, -R15, R8, 1 ;  /* 0x3f8000000f117423 */ /* 0x001fc80000000108 */
[----:B------:R-:W-:Y:S01]  /*01e0*/  FFMA R17, R8, R17, R8 ;  /* 0x0000001108117223 */ /* 0x000fe20000000008 */
[----:B--2---:R-:W-:-:S05]  /*01f0*/  I2FP.F32.S32 R3, R12 ;  /* 0x0000000c00037245 */ /* 0x004fca0000201400 */
[----:B---3--:R-:W-:-:S04]  /*0200*/  FADD R0, R10, -R3 ;  /* 0x800000030a007221 */ /* 0x008fc80000000000 */
[----:B------:R-:W0:Y:S01]  /*0210*/  FCHK P1, R0, R15 ;  /* 0x0000000f00007302 */ /* 0x000e220000020000 */
[----:B------:R-:W-:-:S04]  /*0220*/  FFMA R8, R0, R17, RZ ;  /* 0x0000001100087223 */ /* 0x000fc800000000ff */
[----:B------:R-:W-:-:S04]  /*0230*/  FFMA R3, -R15, R8, R0 ;  /* 0x000000080f037223 */ /* 0x000fc80000000100 */
[----:B------:R-:W-:Y:S01]  /*0240*/  FFMA R3, R17, R3, R8 ;  /* 0x0000000311037223 */ /* 0x000fe20000000008 */
[----:B0-----:R-:W-:Y:S06]  /*0250*/  @!P1 BRA `(.L_x_23) ;  /* 0x00000000000c9947 */ /* 0x001fec0003800000 */
[----:B------:R-:W-:-:S07]  /*0260*/  MOV R8, 0x280 ;  /* 0x0000028000087802 */ /* 0x000fce0000000f00 */
[----:B------:R-:W-:Y:S05]  /*0270*/  CALL.REL.NOINC `($__internal_1_$__cuda_sm3x_div_rn_noftz_f32_slowpath) ;  /* 0x0000000000b47944 */ /* 0x000fea0003c00000 */
[----:B------:R-:W-:-:S07]  /*0280*/  IMAD.MOV.U32 R3, RZ, RZ, R0 ;  /* 0x000000ffff037224 */ /* 0x000fce00078e0000 */
.L_x_23:
[----:B------:R-:W-:Y:S05]  /*0290*/  BSYNC.RECONVERGENT B1 ;  /* 0x0000000000017941 */ /* 0x000fea0003800200 */
.L_x_22:
[----:B------:R0:W-:Y:S01]  /*02a0*/  STG.E desc[UR6][R4.64], R3 ;  /* 0x0000000304007986 */ /* 0x0001e2000c101906 */
[----:B------:R-:W-:Y:S05]  /*02b0*/  BRA `(.L_x_20) ;  /* 0x0000000000047947 */ /* 0x000fea0003800000 */
.L_x_21:
[----:B------:R1:W-:Y:S02]  /*02c0*/  STG.E desc[UR6][R4.64], RZ ;  /* 0x000000ff04007986 */ /* 0x0003e4000c101906 */
.L_x_20:
[----:B------:R-:W-:Y:S05]  /*02d0*/  BSYNC.RECONVERGENT B0 ;  /* 0x0000000000007941 */ /* 0x000fea0003800200 */
.L_x_19:
[----:B------:R-:W-:-:S06]  /*02e0*/  IMAD.MOV.U32 R0, RZ, RZ, 0x551184e7 ;  /* 0x551184e7ff007424 */ /* 0x000fcc00078e00ff */
[----:B------:R-:W2:Y:S01]  /*02f0*/  @P0 LDG.E R0, desc[UR6][R4.64] ;  /* 0x0000000604000981 */ /* 0x000ea2000c1e1900 */
[----:B------:R-:W3:Y:S01]  /*0300*/  S2UR UR5, SR_CgaCtaId ;  /* 0x00000000000579c3 */ /* 0x000ee20000008800 */
[-C--:B------:R-:W-:Y:S01]  /*0310*/  IMAD R7, R7, R2.reuse, RZ ;  /* 0x0000000207077224 */ /* 0x080fe200078e02ff */
[----:B------:R-:W-:Y:S01]  /*0320*/  UMOV UR4, 0x400 ;  /* 0x0000040000047882 */ /* 0x000fe20000000000 */
[----:B------:R-:W-:Y:S01]  /*0330*/  IMAD R2, R6, R2, R9 ;  /* 0x0000000206027224 */ /* 0x000fe200078e0209 */
[----:B------:R-:W-:Y:S02]  /*0340*/  LOP3.LUT P0, RZ, R9, R6, RZ, 0xfc, !PT ;  /* 0x0000000609ff7212 */ /* 0x000fe4000780fcff */
[----:B------:R-:W-:Y:S01]  /*0350*/  ISETP.GE.U32.AND P1, PT, R7, 0x2, PT ;  /* 0x000000020700780c */ /* 0x000fe20003f26070 */
[----:B---3--:R-:W-:-:S06]  /*0360*/  ULEA UR4, UR5, UR4, 0x18 ;  /* 0x0000000405047291 */ /* 0x008fcc000f8ec0ff */
[----:B0-----:R-:W-:-:S05]  /*0370*/  LEA R3, R2, UR4, 0x2 ;  /* 0x0000000402037c11 */ /* 0x001fca000f8e10ff */
[----:B--2---:R0:W-:Y:S01]  /*0380*/  STS [R3], R0 ;  /* 0x0000000003007388 */ /* 0x0041e20000000800 */
[----:B------:R-:W-:Y:S06]  /*0390*/  BAR.SYNC.DEFER_BLOCKING 0x0 ;  /* 0x0000000000007b1d */ /* 0x000fec0000010000 */
[----:B------:R-:W-:Y:S05]  /*03a0*/  @!P1 BRA `(.L_x_24) ;  /* 0x0000000000309947 */ /* 0x000fea0003800000 */
.L_x_25:
[----:B------:R-:W-:-:S04]  /*03b0*/  SHF.R.U32.HI R6, RZ, 0x1, R7 ;  /* 0x00000001ff067819 */ /* 0x000fc80000011607 */
[----:B------:R-:W-:-:S13]  /*03c0*/  ISETP.GE.U32.AND P1, PT, R2, R6, PT ;  /* 0x000000060200720c */ /* 0x000fda0003f26070 */
[----:B-1----:R-:W-:Y:S01]  /*03d0*/  @!P1 IMAD R4, R6, 0x4, R3 ;  /* 0x0000000406049824 */ /* 0x002fe200078e0203 */
[----:B0-----:R-:W-:Y:S04]  /*03e0*/  @!P1 LDS R0, [R3] ;  /* 0x0000000003009984 */ /* 0x001fe80000000800 */
[----:B------:R-:W0:Y:S02]  /*03f0*/  @!P1 LDS R5, [R4] ;  /* 0x0000000004059984 */ /* 0x000e240000000800 */
[----:B0-----:R-:W-:-:S04]  /*0400*/  @!P1 FSETP.GEU.AND P2, PT, R0, R5, PT ;  /* 0x000000050000920b */ /* 0x001fc80003f4e000 */
[----:B------:R-:W-:-:S05]  /*0410*/  @!P1 FSEL R0, R0, R5, !P2 ;  /* 0x0000000500009208 */ /* 0x000fca0005000000 */
[----:B------:R2:W-:Y:S01]  /*0420*/  @!P1 STS [R3], R0 ;  /* 0x0000000003009388 */ /* 0x0005e20000000800 */
[----:B------:R-:W-:Y:S01]  /*0430*/  BAR.SYNC.DEFER_BLOCKING 0x0 ;  /* 0x0000000000007b1d */ /* 0x000fe20000010000 */
[----:B------:R-:W-:Y:S01]  /*0440*/  ISETP.GT.U32.AND P1, PT, R7, 0x3, PT ;  /* 0x000000030700780c */ /* 0x000fe20003f24070 */
[----:B------:R-:W-:-:S12]  /*0450*/  IMAD.MOV.U32 R7, RZ, RZ, R6 ;  /* 0x000000ffff077224 */ /* 0x000fd800078e0006 */
[----:B--2---:R-:W-:Y:S05]  /*0460*/  @P1 BRA `(.L_x_25) ;  /* 0xfffffffc00d01947 */ /* 0x004fea000383ffff */
.L_x_24:
[----:B------:R-:W-:Y:S05]  /*0470*/  @P0 EXIT ;  /* 0x000000000000094d */ /* 0x000fea0003800000 */
[----:B0-----:R-:W0:Y:S02]  /*0480*/  LDC.64 R2, c[0x0][0x390] ;  /* 0x0000e400ff027b82 */ /* 0x001e240000000a00 */
[----:B0-----:R0:W5:Y:S06]  /*0490*/  LDG.E R6, desc[UR6][R2.64] ;  /* 0x0000000602067981 */ /* 0x00116c000c1e1900 */
[----:B------:R-:W2:Y:S01]  /*04a0*/  S2UR UR5, SR_CgaCtaId ;  /* 0x00000000000579c3 */ /* 0x000ea20000008800 */
[----:B------:R-:W-:Y:S02]  /*04b0*/  UMOV UR4, 0x400 ;  /* 0x0000040000047882 */ /* 0x000fe40000000000 */
[----:B--2---:R-:W-:-:S09]  /*04c0*/  ULEA UR4, UR5, UR4, 0x18 ;  /* 0x0000000405047291 */ /* 0x004fd2000f8ec0ff */
[----:B01----:R-:W1:Y:S03]  /*04d0*/  LDS R5, [UR4] ;  /* 0x00000004ff057984 */ /* 0x003e660008000800 */
.L_x_26:
[----:B-1---5:R-:W-:Y:S01]  /*04e0*/  VIMNMX R7, PT, PT, R5, R6, PT ;  /* 0x0000000605077248 */ /* 0x022fe20003fe0100 */
[----:B------:R-:W-:Y:S05]  /*04f0*/  YIELD ;  /* 0x0000000000007946 */ /* 0x000fea0003800000 */
[----:B------:R-:W2:Y:S02]  /*0500*/  ATOMG.E.CAS.STRONG.GPU PT, R7, [R2], R6, R7 ;  /* 0x00000006020773a9 */ /* 0x000ea400001ee107 */
[----:B--2---:R-:W-:Y:S01]  /*0510*/  ISETP.NE.AND P0, PT, R6, R7, PT ;  /* 0x000000070600720c */ /* 0x004fe20003f05270 */
[----:B------:R-:W-:-:S12]  /*0520*/  IMAD.MOV.U32 R6, RZ, RZ, R7 ;  /* 0x000000ffff067224 */ /* 0x000fd800078e0007 */
[----:B------:R-:W-:Y:S05]  /*0530*/  @P0 BRA `(.L_x_26) ;  /* 0xfffffffc00e80947 */ /* 0x000fea000383ffff */
[----:B------:R-:W-:Y:S05]  /*0540*/  EXIT ;  /* 0x000000000000794d */ /* 0x000fea0003800000 */
        .weak           $__internal_1_$__cuda_sm3x_div_rn_noftz_f32_slowpath
        .type           $__internal_1_$__cuda_sm3x_div_rn_noftz_f32_slowpath,@function
        .size           $__internal_1_$__cuda_sm3x_div_rn_noftz_f32_slowpath,(.L_x_48 - $__internal_1_$__cuda_sm3x_div_rn_noftz_f32_slowpath)
$__internal_1_$__cuda_sm3x_div_rn_noftz_f32_slowpath:
[----:B------:R-:W-:Y:S01]  /*0550*/  SHF.R.U32.HI R11, RZ, 0x17, R15 ;  /* 0x00000017ff0b7819 */ /* 0x000fe2000001160f */
[----:B------:R-:W-:Y:S01]  /*0560*/  BSSY.RECONVERGENT B2, `(.L_x_27) ;  /* 0x0000064000027945 */ /* 0x000fe20003800200 */
[--C-:B------:R-:W-:Y:S01]  /*0570*/  SHF.R.U32.HI R3, RZ, 0x17, R0.reuse ;  /* 0x00000017ff037819 */ /* 0x100fe20000011600 */
[----:B------:R-:W-:Y:S01]  /*0580*/  IMAD.MOV.U32 R13, RZ, RZ, R0 ;  /* 0x000000ffff0d7224 */ /* 0x000fe200078e0000 */
[----:B------:R-:W-:Y:S02]  /*0590*/  LOP3.LUT R11, R11, 0xff, RZ, 0xc0, !PT ;  /* 0x000000ff0b0b7812 */ /* 0x000fe400078ec0ff */
[----:B------:R-:W-:-:S03]  /*05a0*/  LOP3.LUT R12, R3, 0xff, RZ, 0xc0, !PT ;  /* 0x000000ff030c7812 */ /* 0x000fc600078ec0ff */
[----:B------:R-:W-:Y:S02]  /*05b0*/  VIADD R16, R11, 0xffffffff ;  /* 0xffffffff0b107836 */ /* 0x000fe40000000000 */
[----:B------:R-:W-:-:S03]  /*05c0*/  VIADD R14, R12, 0xffffffff ;  /* 0xffffffff0c0e7836 */ /* 0x000fc60000000000 */
[----:B------:R-:W-:-:S04]  /*05d0*/  ISETP.GT.U32.AND P1, PT, R16, 0xfd, PT ;  /* 0x000000fd1000780c */ /* 0x000fc80003f24070 */
[----:B------:R-:W-:-:S13]  /*05e0*/  ISETP.GT.U32.OR P1, PT, R14, 0xfd, P1 ;  /* 0x000000fd0e00780c */ /* 0x000fda0000f24470 */
[----:B------:R-:W-:Y:S01]  /*05f0*/  @!P1 IMAD.MOV.U32 R10, RZ, RZ, RZ ;  /* 0x000000ffff0a9224 */ /* 0x000fe200078e00ff */
[----:B------:R-:W-:Y:S06]  /*0600*/  @!P1 BRA `(.L_x_28) ;  /* 0x0000000000609947 */ /* 0x000fec0003800000 */
[----:B------:R-:W-:Y:S01]  /*0610*/  FSETP.GTU.FTZ.AND P1, PT, |R0|, +INF , PT ;  /* 0x7f8000000000780b */ /* 0x000fe20003f3c200 */
[----:B------:R-:W-:Y:S01]  /*0620*/  IMAD.MOV.U32 R3, RZ, RZ, R15 ;  /* 0x000000ffff037224 */ /* 0x000fe200078e000f */
[----:B------:R-:W-:-:S04]  /*0630*/  FSETP.GTU.FTZ.AND P2, PT, |R15|, +INF , PT ;  /* 0x7f8000000f00780b */ /* 0x000fc80003f5c200 */
[----:B------:R-:W-:-:S13]  /*0640*/  PLOP3.LUT P1, PT, P1, P2, PT, 0xf8, 0x8f ;  /* 0x00000000008f781c */ /* 0x000fda0000f25f70 */
[----:B------:R-:W-:Y:S05]  /*0650*/  @P1 BRA `(.L_x_29) ;  /* 0x00000004004c1947 */ /* 0x000fea0003800000 */
[----:B------:R-:W-:-:S13]  /*0660*/  LOP3.LUT P1, RZ, R15, 0x7fffffff, R13, 0xc8, !PT ;  /* 0x7fffffff0fff7812 */ /* 0x000fda000782c80d */
[----:B------:R-:W-:Y:S05]  /*0670*/  @!P1 BRA `(.L_x_30) ;  /* 0x00000004003c9947 */ /* 0x000fea0003800000 */
[C---:B------:R-:W-:Y:S02]  /*0680*/  FSETP.NEU.FTZ.AND P3, PT, |R0|.reuse, +INF , PT ;  /* 0x7f8000000000780b */ /* 0x040fe40003f7d200 */
[----:B------:R-:W-:Y:S02]  /*0690*/  FSETP.NEU.FTZ.AND P2, PT, |R3|, +INF , PT ;  /* 0x7f8000000300780b */ /* 0x000fe40003f5d200 */
[----:B------:R-:W-:-:S11]  /*06a0*/  FSETP.NEU.FTZ.AND P1, PT, |R0|, +INF , PT ;  /* 0x7f8000000000780b */ /* 0x000fd60003f3d200 */
[----:B------:R-:W-:Y:S05]  /*06b0*/  @!P2 BRA !P3, `(.L_x_30) ;  /* 0x00000004002ca947 */ /* 0x000fea0005800000 */
[----:B------:R-:W-:-:S04]  /*06c0*/  LOP3.LUT P3, RZ, R13, 0x7fffffff, RZ, 0xc0, !PT ;  /* 0x7fffffff0dff7812 */ /* 0x000fc8000786c0ff */
[----:B------:R-:W-:-:S13]  /*06d0*/  PLOP3.LUT P2, PT, P2, P3, PT, 0x2f, 0xf2 ;  /* 0x0000000000f2781c */ /* 0x000fda0001746577 */
[----:B------:R-:W-:Y:S05]  /*06e0*/  @P2 BRA `(.L_x_31) ;  /* 0x0000000400182947 */ /* 0x000fea0003800000 */
[----:B------:R-:W-:-:S04]  /*06f0*/  LOP3.LUT P2, RZ, R15, 0x7fffffff, RZ, 0xc0, !PT ;  /* 0x7fffffff0fff7812 */ /* 0x000fc8000784c0ff */
[----:B------:R-:W-:-:S13]  /*0700*/  PLOP3.LUT P1, PT, P1, P2, PT, 0x2f, 0xf2 ;  /* 0x0000000000f2781c */ /* 0x000fda0000f24577 */
[----:B------:R-:W-:Y:S05]  /*0710*/  @P1 BRA `(.L_x_32) ;  /* 0x0000000400001947 */ /* 0x000fea0003800000 */
[----:B------:R-:W-:Y:S02]  /*0720*/  ISETP.GE.AND P1, PT, R14, RZ, PT ;  /* 0x000000ff0e00720c */ /* 0x000fe40003f26270 */
[----:B------:R-:W-:-:S11]  /*0730*/  ISETP.GE.AND P2, PT, R16, RZ, PT ;  /* 0x000000ff1000720c */ /* 0x000fd60003f46270 */
[----:B------:R-:W-:Y:S02]  /*0740*/  @P1 IMAD.MOV.U32 R10, RZ, RZ, RZ ;  /* 0x000000ffff0a1224 */ /* 0x000fe400078e00ff */
[----:B------:R-:W-:Y:S01]  /*0750*/  @!P1 FFMA R13, R0, 1.84467440737095516160e+19, RZ ;  /* 0x5f800000000d9823 */ /* 0x000fe200000000ff */
[----:B------:R-:W-:Y:S02]  /*0760*/  @!P1 IMAD.MOV.U32 R10, RZ, RZ, -0x40 ;  /* 0xffffffc0ff0a9424 */ /* 0x000fe400078e00ff */
[----:B------:R-:W-:Y:S02]  /*0770*/  @!P2 FFMA R15, R3, 1.84467440737095516160e+19, RZ ;  /* 0x5f800000030fa823 */ /* 0x000fe400000000ff */
[----:B------:R-:W-:-:S07]  /*0780*/  @!P2 VIADD R10, R10, 0x40 ;  /* 0x000000400a0aa836 */ /* 0x000fce0000000000 */
.L_x_28:
[----:B------:R-:W-:Y:S01]  /*0790*/  LEA R0, R11, 0xc0800000, 0x17 ;  /* 0xc08000000b007811 */ /* 0x000fe200078eb8ff */
[----:B------:R-:W-:Y:S01]  /*07a0*/  VIADD R12, R12, 0xffffff81 ;  /* 0xffffff810c0c7836 */ /* 0x000fe20000000000 */
[----:B------:R-:W-:Y:S03]  /*07b0*/  BSSY.RECONVERGENT B3, `(.L_x_33) ;  /* 0x0000035000037945 */ /* 0x000fe60003800200 */
[----:B------:R-:W-:Y:S01]  /*07c0*/  IMAD.IADD R15, R15, 0x1, -R0 ;  /* 0x000000010f0f7824 */ /* 0x000fe200078e0a00 */
[C---:B------:R-:W-:Y:S01]  /*07d0*/  IADD3 R11, PT, PT, R12.reuse, 0x7f, -R11 ;  /* 0x0000007f0c0b7810 */ /* 0x040fe20007ffe80b */
[----:B------:R-:W-:Y:S02]  /*07e0*/  IMAD R0, R12, -0x800000, R13 ;  /* 0xff8000000c007824 */ /* 0x000fe400078e020d */
[----:B------:R-:W0:Y:S01]  /*07f0*/  MUFU.RCP R3, R15 ;  /* 0x0000000f00037308 */ /* 0x000e220000001000 */
[----:B------:R-:W-:Y:S01]  /*0800*/  FADD.FTZ R17, -R15, -RZ ;  /* 0x800000ff0f117221 */ /* 0x000fe20000010100 */
[----:B------:R-:W-:-:S03]  /*0810*/  IMAD.IADD R11, R11, 0x1, R10 ;  /* 0x000000010b0b7824 */ /* 0x000fc600078e020a */
        /* <DEDUP_REMOVED lines=21> */
[C---:B------:R-:W-:Y:S02]  /*0970*/  VIADD R12, R15.reuse, 0x20 ;  /* 0x000000200f0c7836 */ /* 0x040fe40000000000 */
[CCC-:B------:R-:W-:Y:S01]  /*0980*/  FFMA.RM R10, R16.reuse, R14.reuse, R13.reuse ;  /* 0x0000000e100a7223 */ /* 0x1c0fe2000000400d */
[----:B------:R-:W-:Y:S02]  /*0990*/  ISETP.NE.AND P3, PT, R15, RZ, PT ;  /* 0x000000ff0f00720c */ /* 0x000fe40003f65270 */
[----:B------:R-:W-:Y:S01]  /*09a0*/  LOP3.LUT R11, R3, 0x7fffff, RZ, 0xc0, !PT ;  /* 0x007fffff030b7812 */ /* 0x000fe200078ec0ff */
[----:B------:R-:W-:Y:S01]  /*09b0*/  FFMA.RP R3, R16, R14, R13 ;  /* 0x0000000e10037223 */ /* 0x000fe2000000800d */
[----:B------:R-:W-:Y:S01]  /*09c0*/  IMAD.MOV R13, RZ, RZ, -R15 ;  /* 0x000000ffff0d7224 */ /* 0x000fe200078e0a0f */
[----:B------:R-:W-:Y:S02]  /*09d0*/  ISETP.NE.AND P2, PT, R15, RZ, PT ;  /* 0x000000ff0f00720c */ /* 0x000fe40003f45270 */
[----:B------:R-:W-:-:S02]  /*09e0*/  LOP3.LUT R11, R11, 0x800000, RZ, 0xfc, !PT ;  /* 0x008000000b0b7812 */ /* 0x000fc400078efcff */
        /* <DEDUP_REMOVED lines=13> */
.L_x_35:
[----:B------:R-:W-:-:S04]  /*0ac0*/  LOP3.LUT R0, R0, 0x80000000, RZ, 0xc0, !PT ;  /* 0x8000000000007812 */ /* 0x000fc800078ec0ff */
[----:B------:R-:W-:Y:S01]  /*0ad0*/  LOP3.LUT R0, R0, 0x7f800000, RZ, 0xfc, !PT ;  /* 0x7f80000000007812 */ /* 0x000fe200078efcff */
[----:B------:R-:W-:Y:S06]  /*0ae0*/  BRA `(.L_x_36) ;  /* 0x0000000000047947 */ /* 0x000fec0003800000 */
.L_x_34:
[----:B------:R-:W-:-:S07]  /*0af0*/  IMAD R0, R11, 0x800000, R0 ;  /* 0x008000000b007824 */ /* 0x000fce00078e0200 */
.L_x_36:
[----:B------:R-:W-:Y:S05]  /*0b00*/  BSYNC.RECONVERGENT B3 ;  /* 0x0000000000037941 */ /* 0x000fea0003800200 */
.L_x_33:
[----:B------:R-:W-:Y:S05]  /*0b10*/  BRA `(.L_x_37) ;  /* 0x0000000000207947 */ /* 0x000fea0003800000 */
.L_x_32:
[----:B------:R-:W-:-:S04]  /*0b20*/  LOP3.LUT R0, R15, 0x80000000, R13, 0x48, !PT ;  /* 0x800000000f007812 */ /* 0x000fc800078e480d */
[----:B------:R-:W-:Y:S01]  /*0b30*/  LOP3.LUT R0, R0, 0x7f800000, RZ, 0xfc, !PT ;  /* 0x7f80000000007812 */ /* 0x000fe200078efcff */
[----:B------:R-:W-:Y:S06]  /*0b40*/  BRA `(.L_x_37) ;  /* 0x0000000000147947 */ /* 0x000fec0003800000 */
.L_x_31:
[----:B------:R-:W-:Y:S01]  /*0b50*/  LOP3.LUT R0, R15, 0x80000000, R13, 0x48, !PT ;  /* 0x800000000f007812 */ /* 0x000fe200078e480d */
[----:B------:R-:W-:Y:S06]  /*0b60*/  BRA `(.L_x_37) ;  /* 0x00000000000c7947 */ /* 0x000fec0003800000 */
.L_x_30:
[----:B------:R-:W0:Y:S01]  /*0b70*/  MUFU.RSQ R0, -QNAN ;  /* 0xffc0000000007908 */ /* 0x000e220000001400 */
[----:B------:R-:W-:Y:S05]  /*0b80*/  BRA `(.L_x_37) ;  /* 0x0000000000047947 */ /* 0x000fea0003800000 */
.L_x_29:
[----:B------:R-:W-:-:S07]  /*0b90*/  FADD.FTZ R0, R0, R3 ;  /* 0x0000000300007221 */ /* 0x000fce0000010000 */
.L_x_37:
[----:B------:R-:W-:Y:S05]  /*0ba0*/  BSYNC.RECONVERGENT B2 ;  /* 0x0000000000027941 */ /* 0x000fea0003800200 */
.L_x_27:
[----:B------:R-:W-:Y:S02]  /*0bb0*/  IMAD.MOV.U32 R10, RZ, RZ, R8 ;  /* 0x000000ffff0a7224 */ /* 0x000fe400078e0008 */
[----:B------:R-:W-:-:S04]  /*0bc0*/  IMAD.MOV.U32 R11, RZ, RZ, 0x0 ;  /* 0x00000000ff0b7424 */ /* 0x000fc800078e00ff */
[----:B0-----:R-:W-:Y:S05]  /*0bd0*/  RET.REL.NODEC R10 `(_Z7createBPiPfS0_S_S0_) ;  /* 0xfffffff40a087950 */ /* 0x001fea0003c3ffff */
.L_x_38:
        /* <DEDUP_REMOVED lines=10> */
.L_x_48:


//--------------------- .text._Z7findMaxPiS_      --------------------------
	.section	.text._Z7findMaxPiS_,"ax",@progbits
	.align	128
        .global         _Z7findMaxPiS_
        .type           _Z7findMaxPiS_,@function
        .size           _Z7findMaxPiS_,(.L_x_51 - _Z7findMaxPiS_)
        .other          _Z7findMaxPiS_,@"STO_CUDA_ENTRY STV_DEFAULT"
_Z7findMaxPiS_:
.text._Z7findMaxPiS_:
[----:B------:R-:W-:Y:S01]  /*0000*/  LDC R1, c[0x0][0x37c] ;  /* 0x0000df00ff017b82 */ /* 0x000fe20000000800 */
[----:B------:R-:W0:Y:S07]  /*0010*/  S2R R8, SR_TID.X ;  /* 0x0000000000087919 */ /* 0x000e2e0000002100 */
[----:B------:R-:W1:Y:S01]  /*0020*/  LDC R4, c[0x0][0x364] ;  /* 0x0000d900ff047b82 */ /* 0x000e620000000800 */
[----:B------:R-:W2:Y:S01]  /*0030*/  LDCU.64 UR6, c[0x0][0x358] ;  /* 0x00006b00ff0677ac */ /* 0x000ea20008000a00 */
[----:B------:R-:W1:Y:S06]  /*0040*/  S2R R7, SR_TID.Y ;  /* 0x0000000000077919 */ /* 0x000e6c0000002200 */
[----:B------:R-:W0:Y:S08]  /*0050*/  S2UR UR5, SR_CTAID.X ;  /* 0x00000000000579c3 */ /* 0x000e300000002500 */
[----:B------:R-:W0:Y:S08]  /*0060*/  LDC R6, c[0x0][0x360] ;  /* 0x0000d800ff067b82 */ /* 0x000e300000000800 */
[----:B------:R-:W1:Y:S01]  /*0070*/  S2UR UR4, SR_CTAID.Y ;  /* 0x00000000000479c3 */ /* 0x000e620000002600 */
[----:B0-----:R-:W-:-:S05]  /*0080*/  IMAD R5, R6, UR5, R8 ;  /* 0x0000000506057c24 */ /* 0x001fca000f8e0208 */
[----:B------:R-:W-:Y:S01]  /*0090*/  ISETP.GT.AND P0, PT, R5, 0x7, PT ;  /* 0x000000070500780c */ /* 0x000fe20003f04270 */
[----:B-1----:R-:W-:-:S04]  /*00a0*/  IMAD R0, R4, UR4, R7 ;  /* 0x0000000404007c24 */ /* 0x002fc8000f8e0207 */
[C---:B------:R-:W-:Y:S01]  /*00b0*/  IMAD R5, R0.reuse, 0x8, R5 ;  /* 0x0000000800057824 */ /* 0x040fe200078e0205 */
[----:B------:R-:W-:-:S13]  /*00c0*/  ISETP.GT.U32.OR P0, PT, R0, 0x7, P0 ;  /* 0x000000070000780c */ /* 0x000fda0000704470 */
[----:B------:R-:W0:Y:S02]  /*00d0*/  @!P0 LDC.64 R2, c[0x0][0x380] ;  /* 0x0000e000ff028b82 */ /* 0x000e240000000a00 */
[----:B0-----:R-:W-:-:S06]  /*00e0*/  @!P0 IMAD.WIDE R2, R5, 0x4, R2 ;  /* 0x0000000405028825 */ /* 0x001fcc00078e0202 */
[----:B--2---:R-:W2:Y:S01]  /*00f0*/  @!P0 LDG.E R3, desc[UR6][R2.64] ;  /* 0x0000000602038981 */ /* 0x004ea2000c1e1900 */
[----:B------:R-:W0:Y:S01]  /*0100*/  S2UR UR5, SR_CgaCtaId ;  /* 0x00000000000579c3 */ /* 0x000e220000008800 */
[-C--:B------:R-:W-:Y:S01]  /*0110*/  IMAD R5, R4, R6.reuse, RZ ;  /* 0x0000000604057224 */ /* 0x080fe200078e02ff */
[----:B------:R-:W-:Y:S01]  /*0120*/  UMOV UR4, 0x400 ;  /* 0x0000040000047882 */ /* 0x000fe20000000000 */
[----:B------:R-:W-:Y:S01]  /*0130*/  IMAD R0, R7, R6, R8 ;  /* 0x0000000607007224 */ /* 0x000fe200078e0208 */
[----:B------:R-:W-:Y:S02]  /*0140*/  LOP3.LUT P1, RZ, R8, R7, RZ, 0xfc, !PT ;  /* 0x0000000708ff7212 */ /* 0x000fe4000782fcff */
[----:B------:R-:W-:Y:S01]  /*0150*/  ISETP.GE.U32.AND P2, PT, R5, 0x2, PT ;  /* 0x000000020500780c */ /* 0x000fe20003f46070 */
[----:B0-----:R-:W-:-:S06]  /*0160*/  ULEA UR4, UR5, UR4, 0x18 ;  /* 0x0000000405047291 */ /* 0x001fcc000f8ec0ff */
[----:B------:R-:W-:-:S05]  /*0170*/  LEA R4, R0, UR4, 0x2 ;  /* 0x0000000400047c11 */ /* 0x000fca000f8e10ff */
[----:B--2---:R0:W-:Y:S04]  /*0180*/  @!P0 STS [R4], R3 ;  /* 0x0000000304008388 */ /* 0x0041e80000000800 */
[----:B------:R0:W-:Y:S01]  /*0190*/  @P0 STS [R4], RZ ;  /* 0x000000ff04000388 */ /* 0x0001e20000000800 */
[----:B------:R-:W-:Y:S06]  /*01a0*/  BAR.SYNC.DEFER_BLOCKING 0x0 ;  /* 0x0000000000007b1d */ /* 0x000fec0000010000 */
[----:B------:R-:W-:Y:S05]  /*01b0*/  @!P2 BRA `(.L_x_39) ;  /* 0x00000000002ca947 */ /* 0x000fea0003800000 */
.L_x_40:
[----:B------:R-:W-:-:S04]  /*01c0*/  SHF.R.U32.HI R9, RZ, 0x1, R5 ;  /* 0x00000001ff097819 */ /* 0x000fc80000011605 */
[----:B------:R-:W-:-:S13]  /*01d0*/  ISETP.GE.U32.AND P0, PT, R0, R9, PT ;  /* 0x000000090000720c */ /* 0x000fda0003f06070 */
[----:B0-----:R-:W-:Y:S01]  /*01e0*/  @!P0 IMAD R3, R9, 0x4, R4 ;  /* 0x0000000409038824 */ /* 0x001fe200078e0204 */
[----:B------:R-:W-:Y:S05]  /*01f0*/  @!P0 LDS R2, [R4] ;  /* 0x0000000004028984 */ /* 0x000fea0000000800 */
[----:B------:R-:W0:Y:S02]  /*0200*/  @!P0 LDS R3, [R3] ;  /* 0x0000000003038984 */ /* 0x000e240000000800 */
[----:B0-----:R-:W-:-:S05]  /*0210*/  @!P0 VIMNMX R7, PT, PT, R2, R3, !PT ;  /* 0x0000000302078248 */ /* 0x001fca0007fe0100 */
[----:B------:R1:W-:Y:S01]  /*0220*/  @!P0 STS [R4], R7 ;  /* 0x0000000704008388 */ /* 0x0003e20000000800 */
[----:B------:R-:W-:Y:S01]  /*0230*/  BAR.SYNC.DEFER_BLOCKING 0x0 ;  /* 0x0000000000007b1d */ /* 0x000fe20000010000 */
[----:B------:R-:W-:Y:S01]  /*0240*/  ISETP.GT.U32.AND P0, PT, R5, 0x3, PT ;  /* 0x000000030500780c */ /* 0x000fe20003f04070 */
[----:B------:R-:W-:-:S12]  /*0250*/  IMAD.MOV.U32 R5, RZ, RZ, R9 ;  /* 0x000000ffff057224 */ /* 0x000fd800078e0009 */
[----:B-1----:R-:W-:Y:S05]  /*0260*/  @P0 BRA `(.L_x_40) ;  /* 0xfffffffc00d40947 */ /* 0x002fea000383ffff */
.L_x_39:
[----:B------:R-:W-:Y:S05]  /*0270*/  @P1 EXIT ;  /* 0x000000000000194d */ /* 0x000fea0003800000 */
[----:B------:R-:W1:Y:S01]  /*0280*/  S2UR UR5, SR_CgaCtaId ;  /* 0x00000000000579c3 */ /* 0x000e620000008800 */
[----:B------:R-:W-:Y:S01]  /*0290*/  UMOV UR4, 0x400 ;  /* 0x0000040000047882 */ /* 0x000fe20000000000 */
[----:B0-----:R-:W0:Y:S06]  /*02a0*/  S2R R4, SR_LANEID ;  /* 0x0000000000047919 */ /* 0x001e2c0000000000 */
[----:B------:R-:W2:Y:S01]  /*02b0*/  LDC.64 R2, c[0x0][0x388] ;  /* 0x0000e200ff027b82 */ /* 0x000ea20000000a00 */
[----:B-1----:R-:W-:-:S09]  /*02c0*/  ULEA UR4, UR5, UR4, 0x18 ;  /* 0x0000000405047291 */ /* 0x002fd2000f8ec0ff */
[----:B------:R-:W1:Y:S01]  /*02d0*/  LDS R0, [UR4] ;  /* 0x00000004ff007984 */ /* 0x000e620008000800 */
[----:B------:R-:W-:Y:S02]  /*02e0*/  VOTEU.ANY UR4, UPT, PT ;  /* 0x0000000000047886 */ /* 0x000fe400038e0100 */
[----:B------:R-:W-:-:S06]  /*02f0*/  UFLO.U32 UR4, UR4 ;  /* 0x00000004000472bd */ /* 0x000fcc00080e0000 */
[----:B0-----:R-:W-:Y:S02]  /*0300*/  ISETP.EQ.U32.AND P0, PT, R4, UR4, PT ;  /* 0x0000000404007c0c */ /* 0x001fe4000bf02070 */
[----:B-1----:R-:W-:-:S13]  /*0310*/  CREDUX.MAX.S32 UR5, R0 ;  /* 0x00000000000572cc */ /* 0x002fda0000000200 */
[----:B------:R-:W-:-:S05]  /*0320*/  IMAD.U32 R5, RZ, RZ, UR5 ;  /* 0x00000005ff057e24 */ /* 0x000fca000f8e00ff */
[----:B--2---:R-:W-:Y:S01]  /*0330*/  @P0 REDG.E.MAX.S32.STRONG.GPU desc[UR6][R2.64], R5 ;  /* 0x000000050200098e */ /* 0x004fe2000d12e306 */
[----:B------:R-:W-:Y:S05]  /*0340*/  EXIT ;  /* 0x000000000000794d */ /* 0x000fea0003800000 */
.L_x_41:
        /* <DEDUP_REMOVED lines=11> */
.L_x_51:


//--------------------- .text._Z7calcAvgPiS_Pf    --------------------------
	.section	.text._Z7calcAvgPiS_Pf,"ax",@progbits
	.align	128
        .global         _Z7calcAvgPiS_Pf
        .type           _Z7calcAvgPiS_Pf,@function
        .size           _Z7calcAvgPiS_Pf,(.L_x_52 - _Z7calcAvgPiS_Pf)
        .other          _Z7calcAvgPiS_Pf,@"STO_CUDA_ENTRY STV_DEFAULT"
_Z7calcAvgPiS_Pf:
.text._Z7calcAvgPiS_Pf:
[----:B------:R-:W-:Y:S01]  /*0000*/  LDC R1, c[0x0][0x37c] ;  /* 0x0000df00ff017b82 */ /* 0x000fe20000000800 */
[----:B------:R-:W0:Y:S07]  /*0010*/  S2R R9, SR_CTAID.X ;  /* 0x0000000000097919 */ /* 0x000e2e0000002500 */
[----:B------:R-:W1:Y:S01]  /*0020*/  S2UR UR8, SR_CTAID.Y ;  /* 0x00000000000879c3 */ /* 0x000e620000002600 */
[----:B------:R-:W2:Y:S01]  /*0030*/  LDCU.64 UR6, c[0x0][0x358] ;  /* 0x00006b00ff0677ac */ /* 0x000ea20008000a00 */
[----:B------:R-:W0:Y:S01]  /*0040*/  S2R R8, SR_TID.X ;  /* 0x0000000000087919 */ /* 0x000e220000002100 */
[----:B------:R-:W1:Y:S05]  /*0050*/  S2R R7, SR_TID.Y ;  /* 0x0000000000077919 */ /* 0x000e6a0000002200 */
[----:B------:R-:W1:Y:S01]  /*0060*/  LDC R6, c[0x0][0x364] ;  /* 0x0000d900ff067b82 */ /* 0x000e620000000800 */
[----:B------:R-:W0:Y:S02]  /*0070*/  LDCU UR9, c[0x0][0x360] ;  /* 0x00006c00ff0977ac */ /* 0x000e240008000800 */
[----:B0-----:R-:W-:-:S02]  /*0080*/  IMAD R5, R9, UR9, R8 ;  /* 0x0000000909057c24 */ /* 0x001fc4000f8e0208 */
[----:B-1----:R-:W-:-:S03]  /*0090*/  IMAD R0, R6, UR8, R7 ;  /* 0x0000000806007c24 */ /* 0x002fc6000f8e0207 */
[----:B------:R-:W-:Y:S01]  /*00a0*/  ISETP.GT.AND P0, PT, R5, 0x7, PT ;  /* 0x000000070500780c */ /* 0x000fe20003f04270 */
[----:B------:R-:W-:-:S03]  /*00b0*/  IMAD R5, R0, 0x8, R5 ;  /* 0x0000000800057824 */ /* 0x000fc600078e0205 */
[----:B------:R-:W-:-:S13]  /*00c0*/  ISETP.GT.U32.OR P0, PT, R0, 0x7, P0 ;  /* 0x000000070000780c */ /* 0x000fda0000704470 */
[----:B------:R-:W0:Y:S02]  /*00d0*/  @!P0 LDC.64 R2, c[0x0][0x380] ;  /* 0x0000e000ff028b82 */ /* 0x000e240000000a00 */
[----:B0-----:R-:W-:-:S06]  /*00e0*/  @!P0 IMAD.WIDE R2, R5, 0x4, R2 ;  /* 0x0000000405028825 */ /* 0x001fcc00078e0202 */
[----:B--2---:R-:W2:Y:S01]  /*00f0*/  @!P0 LDG.E R3, desc[UR6][R2.64] ;  /* 0x0000000602038981 */ /* 0x004ea2000c1e1900 */
[----:B------:R-:W0:Y:S01]  /*0100*/  S2UR UR5, SR_CgaCtaId ;  /* 0x00000000000579c3 */ /* 0x000e220000008800 */
[----:B------:R-:W-:Y:S01]  /*0110*/  IMAD R5, R6, UR9, RZ ;  /* 0x0000000906057c24 */ /* 0x000fe2000f8e02ff */
[----:B------:R-:W-:Y:S01]  /*0120*/  UMOV UR4, 0x400 ;  /* 0x0000040000047882 */ /* 0x000fe20000000000 */
[----:B------:R-:W-:Y:S01]  /*0130*/  LOP3.LUT P1, R4, R8, RZ, R7, 0xfa, !PT ;  /* 0x000000ff08047212 */ /* 0x000fe2000782fa07 */
[----:B------:R-:W-:Y:S02]  /*0140*/  IMAD R0, R7, UR9, R8 ;  /* 0x0000000907007c24 */ /* 0x000fe4000f8e0208 */
[----:B------:R-:W-:Y:S02]  /*0150*/  ISETP.GE.U32.AND P3, PT, R5, 0x2, PT ;  /* 0x000000020500780c */ /* 0x000fe40003f66070 */
[----:B------:R-:W-:Y:S01]  /*0160*/  LOP3.LUT P2, RZ, R4, UR8, R9, 0xfe, !PT ;  /* 0x0000000804ff7c12 */ /* 0x000fe2000f84fe09 */
[----:B0-----:R-:W-:-:S06]  /*0170*/  ULEA UR4, UR5, UR4, 0x18 ;  /* 0x0000000405047291 */ /* 0x001fcc000f8ec0ff */
[----:B------:R-:W-:-:S05]  /*0180*/  LEA R4, R0, UR4, 0x2 ;  /* 0x0000000400047c11 */ /* 0x000fca000f8e10ff */
[----:B--2---:R0:W-:Y:S04]  /*0190*/  @!P0 STS [R4], R3 ;  /* 0x0000000304008388 */ /* 0x0041e80000000800 */
[----:B------:R0:W-:Y:S01]  /*01a0*/  @P0 STS [R4], RZ ;  /* 0x000000ff04000388 */ /* 0x0001e20000000800 */
[----:B------:R-:W-:Y:S06]  /*01b0*/  BAR.SYNC.DEFER_BLOCKING 0x0 ;  /* 0x0000000000007b1d */ /* 0x000fec0000010000 */
[----:B------:R-:W-:Y:S05]  /*01c0*/  @!P3 BRA `(.L_x_42) ;  /* 0x00000000002cb947 */ /* 0x000fea0003800000 */
.L_x_43:
[----:B------:R-:W-:-:S04]  /*01d0*/  SHF.R.U32.HI R7, RZ, 0x1, R5 ;  /* 0x00000001ff077819 */ /* 0x000fc80000011605 */
[----:B------:R-:W-:-:S13]  /*01e0*/  ISETP.GE.U32.AND P0, PT, R0, R7, PT ;  /* 0x000000070000720c */ /* 0x000fda0003f06070 */
[----:B------:R-:W-:Y:S01]  /*01f0*/  @!P0 IMAD R2, R7, 0x4, R4 ;  /* 0x0000000407028824 */ /* 0x000fe200078e0204 */
[----:B0-----:R-:W-:Y:S05]  /*0200*/  @!P0 LDS R3, [R4] ;  /* 0x0000000004038984 */ /* 0x001fea0000000800 */
[----:B------:R-:W0:Y:S02]  /*0210*/  @!P0 LDS R2, [R2] ;  /* 0x0000000002028984 */ /* 0x000e240000000800 */
[----:B0-----:R-:W-:-:S05]  /*0220*/  @!P0 IMAD.IADD R3, R2, 0x1, R3 ;  /* 0x0000000102038824 */ /* 0x001fca00078e0203 */
[----:B------:R1:W-:Y:S01]  /*0230*/  @!P0 STS [R4], R3 ;  /* 0x0000000304008388 */ /* 0x0003e20000000800 */
[----:B------:R-:W-:Y:S01]  /*0240*/  BAR.SYNC.DEFER_BLOCKING 0x0 ;  /* 0x0000000000007b1d */ /* 0x000fe20000010000 */
[----:B------:R-:W-:Y:S01]  /*0250*/  ISETP.GT.U32.AND P0, PT, R5, 0x3, PT ;  /* 0x000000030500780c */ /* 0x000fe20003f04070 */
[----:B------:R-:W-:-:S12]  /*0260*/  IMAD.MOV.U32 R5, RZ, RZ, R7 ;  /* 0x000000ffff057224 */ /* 0x000fd800078e0007 */
[----:B-1----:R-:W-:Y:S05]  /*0270*/  @P0 BRA `(.L_x_43) ;  /* 0xfffffffc00d40947 */ /* 0x002fea000383ffff */
.L_x_42:
[----:B------:R-:W-:Y:S04]  /*0280*/  BSSY.RECONVERGENT B0, `(.L_x_44) ;  /* 0x000000e000007945 */ /* 0x000fe80003800200 */
[----:B------:R-:W-:Y:S05]  /*0290*/  @P1 BRA `(.L_x_45) ;  /* 0x0000000000301947 */ /* 0x000fea0003800000 */
[----:B------:R-:W1:Y:S01]  /*02a0*/  S2UR UR5, SR_CgaCtaId ;  /* 0x00000000000579c3 */ /* 0x000e620000008800 */
[----:B------:R-:W-:Y:S01]  /*02b0*/  UMOV UR4, 0x400 ;  /* 0x0000040000047882 */ /* 0x000fe20000000000 */
[----:B0-----:R-:W0:Y:S06]  /*02c0*/  S2R R4, SR_LANEID ;  /* 0x0000000000047919 */ /* 0x001e2c0000000000 */
[----:B------:R-:W2:Y:S01]  /*02d0*/  LDC.64 R2, c[0x0][0x388] ;  /* 0x0000e200ff027b82 */ /* 0x000ea20000000a00 */
[----:B-1----:R-:W-:-:S09]  /*02e0*/  ULEA UR4, UR5, UR4, 0x18 ;  /* 0x0000000405047291 */ /* 0x002fd2000f8ec0ff */
[----:B------:R-:W1:Y:S01]  /*02f0*/  LDS R0, [UR4] ;  /* 0x00000004ff007984 */ /* 0x000e620008000800 */
[----:B------:R-:W-:Y:S02]  /*0300*/  VOTEU.ANY UR4, UPT, PT ;  /* 0x0000000000047886 */ /* 0x000fe400038e0100 */
[----:B------:R-:W-:Y:S02]  /*0310*/  UFLO.U32 UR5, UR4 ;  /* 0x00000004000572bd */ /* 0x000fe400080e0000 */
[----:B------:R-:W-:-:S04]  /*0320*/  UPOPC UR4, UR4 ;  /* 0x00000004000472bf */ /* 0x000fc80008000000 */
[----:B0-----:R-:W-:Y:S02]  /*0330*/  ISETP.EQ.U32.AND P0, PT, R4, UR5, PT ;  /* 0x0000000504007c0c */ /* 0x001fe4000bf02070 */
[----:B-1----:R-:W-:-:S11]  /*0340*/  IMAD R5, R0, UR4, RZ ;  /* 0x0000000400057c24 */ /* 0x002fd6000f8e02ff */
[----:B--2---:R1:W-:Y:S02]  /*0350*/  @P0 REDG.E.ADD.STRONG.GPU desc[UR6][R2.64], R5 ;  /* 0x000000050200098e */ /* 0x0043e4000c12e106 */
.L_x_45:
[----:B------:R-:W-:Y:S05]  /*0360*/  BSYNC.RECONVERGENT B0 ;  /* 0x0000000000007941 */ /* 0x000fea0003800200 */
.L_x_44:
[----:B------:R-:W-:Y:S05]  /*0370*/  @P2 EXIT ;  /* 0x000000000000294d */ /* 0x000fea0003800000 */
[----:B01----:R-:W0:Y:S02]  /*0380*/  LDC.64 R4, c[0x0][0x388] ;  /* 0x0000e200ff047b82 */ /* 0x003e240000000a00 */
[----:B0-----:R-:W2:Y:S06]  /*0390*/  LDG.E R4, desc[UR6][R4.64] ;  /* 0x0000000604047981 */ /* 0x001eac000c1e1900 */
[----:B------:R-:W0:Y:S01]  /*03a0*/  LDC.64 R2, c[0x0][0x390] ;  /* 0x0000e400ff027b82 */ /* 0x000e220000000a00 */
[----:B--2---:R-:W-:-:S05]  /*03b0*/  I2FP.F32.S32 R0, R4 ;  /* 0x0000000400007245 */ /* 0x004fca0000201400 */
[----:B------:R-:W-:-:S05]  /*03c0*/  FMUL R7, R0, 0.015625 ;  /* 0x3c80000000077820 */ /* 0x000fca0000400000 */
[----:B0-----:R-:W-:Y:S01]  /*03d0*/  STG.E desc[UR6][R2.64], R7 ;  /* 0x0000000702007986 */ /* 0x001fe2000c101906 */
[----:B------:R-:W-:Y:S05]  /*03e0*/  EXIT ;  /* 0x000000000000794d */ /* 0x000fea0003800000 */
.L_x_46:
        /* <DEDUP_REMOVED lines=9> */
.L_x_52:


//--------------------- .nv.shared.reserved.0     --------------------------
	.section	.nv.shared.reserved.0,"aw",@nobits
	.weak		__nv_reservedSMEM_offset_0_alias
	.size		__nv_reservedSMEM_offset_0_alias, 0, 64
	.other		__nv_reservedSMEM_offset_0_alias,@"STO_CUDA_RESERVED_SHARED STV_DEFAULT"
__nv_reservedSMEM_offset_0_alias:
	.zero		0
	.zero		64


//--------------------- .nv.shared._Z7createBPiPfS0_S_S0_ --------------------------
	.section	.nv.shared._Z7createBPiPfS0_S_S0_,"aw",@nobits
	.sectionflags	@""
	.align	4
.nv.shared._Z7createBPiPfS0_S_S0_:
	.zero		1168


//--------------------- .nv.shared._Z7findMaxPiS_ --------------------------
	.section	.nv.shared._Z7findMaxPiS_,"aw",@nobits
	.sectionflags	@""
	.align	4
.nv.shared._Z7findMaxPiS_:
	.zero		1168


//--------------------- .nv.shared._Z7calcAvgPiS_Pf --------------------------
	.section	.nv.shared._Z7calcAvgPiS_Pf,"aw",@nobits
	.sectionflags	@""
	.align	4
.nv.shared._Z7calcAvgPiS_Pf:
	.zero		1168


//--------------------- .nv.constant0._Z7createCPiPf --------------------------
	.section	.nv.constant0._Z7createCPiPf,"a",@progbits
	.sectionflags	@""
	.align	4
.nv.constant0._Z7createCPiPf:
	.zero		912


//--------------------- .nv.constant0._Z7createBPiPfS0_S_S0_ --------------------------
	.section	.nv.constant0._Z7createBPiPfS0_S_S0_,"a",@progbits
	.sectionflags	@""
	.align	4
.nv.constant0._Z7createBPiPfS0_S_S0_:
	.zero		936


//--------------------- .nv.constant0._Z7findMaxPiS_ --------------------------
	.section	.nv.constant0._Z7findMaxPiS_,"a",@progbits
	.sectionflags	@""
	.align	4
.nv.constant0._Z7findMaxPiS_:
	.zero		912


//--------------------- .nv.constant0._Z7calcAvgPiS_Pf --------------------------
	.section	.nv.constant0._Z7calcAvgPiS_Pf,"a",@progbits
	.sectionflags	@""
	.align	4
.nv.constant0._Z7calcAvgPiS_Pf:
	.zero		920


//--------------------- SYMBOLS --------------------------

	.type		.nv.reservedSmem.offset0,@object
	.size		.nv.reservedSmem.offset0,0x4
	.type		.nv.reservedSmem.cap,@object
	.size		.nv.reservedSmem.cap,0x4
